//
// Generated by NVIDIA NVVM Compiler
//
// Compiler Build ID: CL-36424714
// Cuda compilation tools, release 13.0, V13.0.88
// Based on NVVM 20.0.0
//

.version 9.0
.target sm_100
.address_size 64

	// .globl	_Z15GPercentReturnsPfS_i
.extern .func  (.param .b32 func_retval0) vprintf
(
	.param .b64 vprintf_param_0,
	.param .b64 vprintf_param_1
)
;
.global .align 4 .b8 precalc_xorwow_matrix[102400];
.global .align 4 .b8 precalc_xorwow_offset_matrix[102400];
.global .align 4 .b8 mrg32k3aM1[2304];
.global .align 4 .b8 mrg32k3aM2[2304];
.global .align 4 .b8 mrg32k3aM1SubSeq[2016];
.global .align 4 .b8 mrg32k3aM2SubSeq[2016];
.global .align 4 .b8 mrg32k3aM1Seq[2304];
.global .align 4 .b8 mrg32k3aM2Seq[2304];
.const .align 8 .b8 __cr_lgamma_table[72];
.const .align 4 .b8 c_returns[62568];
.const .align 4 .b8 c_averages[632];
.const .align 4 .b8 c_std[632];
// _ZZ15GPercentReturnsPfS_iE7closing has been demoted
.extern .shared .align 16 .b8 s_std[];
.extern .shared .align 16 .b8 sharedMemory[];
.global .align 1 .b8 $str[4] = {37, 100, 10};

.visible .entry _Z15GPercentReturnsPfS_i(
	.param .u64 .ptr .align 1 _Z15GPercentReturnsPfS_i_param_0,
	.param .u64 .ptr .align 1 _Z15GPercentReturnsPfS_i_param_1,
	.param .u32 _Z15GPercentReturnsPfS_i_param_2
)
{
	.reg .pred 	%p<2>;
	.reg .b32 	%r<8>;
	.reg .b32 	%f<6>;
	.reg .b64 	%rd<9>;
	// demoted variable
	.shared .align 4 .b8 _ZZ15GPercentReturnsPfS_iE7closing[400];
	ld.param.u64 	%rd2, [_Z15GPercentReturnsPfS_i_param_0];
	ld.param.u64 	%rd1, [_Z15GPercentReturnsPfS_i_param_1];
	cvta.to.global.u64 	%rd3, %rd2;
	mov.u32 	%r1, %ctaid.x;
	mov.u32 	%r4, %tid.x;
	mad.lo.s32 	%r2, %r1, 100, %r4;
	mul.wide.u32 	%rd4, %r2, 4;
	add.s64 	%rd5, %rd3, %rd4;
	ld.global.f32 	%f1, [%rd5];
	shl.b32 	%r5, %r4, 2;
	mov.u32 	%r6, _ZZ15GPercentReturnsPfS_iE7closing;
	add.s32 	%r3, %r6, %r5;
	st.shared.f32 	[%r3], %f1;
	bar.sync 	0;
	setp.eq.s32 	%p1, %r4, 99;
	@%p1 bra 	$L__BB0_2;
	cvta.to.global.u64 	%rd6, %rd1;
	sub.s32 	%r7, %r2, %r1;
	ld.shared.f32 	%f2, [%r3+4];
	ld.shared.f32 	%f3, [%r3];
	sub.f32 	%f4, %f2, %f3;
	div.rn.f32 	%f5, %f4, %f3;
	mul.wide.u32 	%rd7, %r7, 4;
	add.s64 	%rd8, %rd6, %rd7;
	st.global.f32 	[%rd8], %f5;
$L__BB0_2:
	ret;

}
	// .globl	_Z14GReduceAveragePfii
.visible .entry _Z14GReduceAveragePfii(
	.param .u64 .ptr .align 1 _Z14GReduceAveragePfii_param_0,
	.param .u32 _Z14GReduceAveragePfii_param_1,
	.param .u32 _Z14GReduceAveragePfii_param_2
)
{
	.reg .pred 	%p<2>;
	.reg .b32 	%r<6>;
	.reg .b32 	%f<13>;
	.reg .b64 	%rd<12>;

	ld.param.u64 	%rd4, [_Z14GReduceAveragePfii_param_0];
	mov.u32 	%r1, %tid.x;
	mul.wide.u32 	%rd5, %r1, 396;
	mov.u64 	%rd6, c_returns;
	add.s64 	%rd7, %rd5, %rd6;
	add.s64 	%rd11, %rd7, 8;
	mov.f32 	%f12, 0f00000000;
	mov.b32 	%r5, 0;
$L__BB1_1:
	ld.const.f32 	%f5, [%rd11+-8];
	add.f32 	%f6, %f12, %f5;
	ld.const.f32 	%f7, [%rd11+-4];
	add.f32 	%f8, %f6, %f7;
	ld.const.f32 	%f9, [%rd11];
	add.f32 	%f2, %f8, %f9;
	setp.eq.s32 	%p1, %r5, 96;
	@%p1 bra 	$L__BB1_3;
	ld.const.f32 	%f10, [%rd11+4];
	add.f32 	%f12, %f2, %f10;
	add.s32 	%r5, %r5, 4;
	add.s64 	%rd11, %rd11, 16;
	bra.uni 	$L__BB1_1;
$L__BB1_3:
	cvta.to.global.u64 	%rd8, %rd4;
	div.rn.f32 	%f11, %f2, 0f42C60000;
	mul.wide.u32 	%rd9, %r1, 4;
	add.s64 	%rd10, %rd8, %rd9;
	st.global.f32 	[%rd10], %f11;
	ret;

}
	// .globl	_Z4GStdPfii
.visible .entry _Z4GStdPfii(
	.param .u64 .ptr .align 1 _Z4GStdPfii_param_0,
	.param .u32 _Z4GStdPfii_param_1,
	.param .u32 _Z4GStdPfii_param_2
)
{
	.reg .pred 	%p<15>;
	.reg .b32 	%r<28>;
	.reg .b32 	%f<76>;
	.reg .b64 	%rd<11>;

	ld.param.u64 	%rd1, [_Z4GStdPfii_param_0];
	ld.param.u32 	%r27, [_Z4GStdPfii_param_2];
	mov.u32 	%r1, %tid.x;
	mov.u32 	%r2, %ctaid.x;
	mad.lo.s32 	%r7, %r2, 99, %r1;
	mul.wide.u32 	%rd2, %r7, 4;
	mov.u64 	%rd3, c_returns;
	add.s64 	%rd4, %rd3, %rd2;
	ld.const.f32 	%f8, [%rd4];
	mul.wide.u32 	%rd5, %r2, 4;
	mov.u64 	%rd6, c_averages;
	add.s64 	%rd7, %rd6, %rd5;
	ld.const.f32 	%f9, [%rd7];
	sub.f32 	%f1, %f8, %f9;
	abs.f32 	%f2, %f1;
	setp.eq.f32 	%p1, %f1, 0f3F800000;
	mov.f32 	%f75, 0f3F800000;
	@%p1 bra 	$L__BB2_5;
	setp.num.f32 	%p2, %f2, %f2;
	@%p2 bra 	$L__BB2_3;
	mov.f32 	%f65, 0f40000000;
	add.rn.f32 	%f75, %f1, %f65;
	bra.uni 	$L__BB2_5;
$L__BB2_3:
	setp.lt.f32 	%p3, %f2, 0f00800000;
	mul.f32 	%f10, %f2, 0f4B800000;
	selp.f32 	%f11, %f10, %f2, %p3;
	mov.b32 	%r8, %f11;
	add.s32 	%r9, %r8, -1060439283;
	and.b32  	%r10, %r9, -8388608;
	sub.s32 	%r11, %r8, %r10;
	mov.b32 	%f12, %r11;
	cvt.rn.f32.s32 	%f13, %r10;
	selp.f32 	%f14, 0fC1C00000, 0f00000000, %p3;
	fma.rn.f32 	%f15, %f13, 0f34000000, %f14;
	add.f32 	%f16, %f12, 0fBF800000;
	add.f32 	%f17, %f12, 0f3F800000;
	rcp.approx.ftz.f32 	%f18, %f17;
	add.f32 	%f19, %f16, %f16;
	mul.f32 	%f20, %f19, %f18;
	mul.f32 	%f21, %f20, %f20;
	neg.f32 	%f22, %f20;
	sub.f32 	%f23, %f16, %f20;
	add.f32 	%f24, %f23, %f23;
	fma.rn.f32 	%f25, %f22, %f16, %f24;
	mul.rn.f32 	%f26, %f18, %f25;
	fma.rn.f32 	%f27, %f21, 0f3A2C32E4, 0f3B52E7DB;
	fma.rn.f32 	%f28, %f27, %f21, 0f3C93BB73;
	fma.rn.f32 	%f29, %f28, %f21, 0f3DF6384F;
	mul.rn.f32 	%f30, %f29, %f21;
	fma.rn.f32 	%f31, %f20, 0f3FB8AA3B, %f15;
	mul.f32 	%f32, %f30, 0f40400000;
	sub.f32 	%f33, %f15, %f31;
	fma.rn.f32 	%f34, %f20, 0f3FB8AA3B, %f33;
	fma.rn.f32 	%f35, %f26, 0f3FB8AA3B, %f34;
	fma.rn.f32 	%f36, %f20, 0f32A55E34, %f35;
	fma.rn.f32 	%f37, %f32, %f26, %f36;
	fma.rn.f32 	%f38, %f30, %f20, %f37;
	add.rn.f32 	%f39, %f31, %f38;
	mov.f32 	%f40, 0f40000000;
	mul.rn.f32 	%f41, %f39, %f40;
	cvt.rni.f32.f32 	%f42, %f41;
	sub.f32 	%f43, %f41, %f42;
	neg.f32 	%f44, %f41;
	fma.rn.f32 	%f45, %f39, 0f40000000, %f44;
	neg.f32 	%f46, %f31;
	add.rn.f32 	%f47, %f39, %f46;
	neg.f32 	%f48, %f47;
	add.rn.f32 	%f49, %f38, %f48;
	fma.rn.f32 	%f50, %f49, 0f40000000, %f45;
	add.f32 	%f51, %f43, %f50;
	setp.gt.f32 	%p4, %f42, 0f00000000;
	selp.b32 	%r12, 0, -2097152000, %p4;
	setp.neu.f32 	%p5, %f1, 0f00000000;
	setp.neu.f32 	%p6, %f2, 0f7F800000;
	setp.lt.f32 	%p7, %f41, 0f00000000;
	selp.f32 	%f52, 0f00000000, 0f7F800000, %p7;
	abs.f32 	%f53, %f41;
	setp.gt.f32 	%p8, %f53, 0f43180000;
	cvt.rzi.s32.f32 	%r13, %f42;
	shl.b32 	%r14, %r13, 23;
	sub.s32 	%r15, %r14, %r12;
	mov.b32 	%f54, %r15;
	add.s32 	%r16, %r12, 2130706432;
	mov.b32 	%f55, %r16;
	fma.rn.f32 	%f56, %f51, 0f391FCB8E, 0f3AAF85ED;
	fma.rn.f32 	%f57, %f56, %f51, 0f3C1D9856;
	fma.rn.f32 	%f58, %f57, %f51, 0f3D6357BB;
	fma.rn.f32 	%f59, %f58, %f51, 0f3E75FDEC;
	fma.rn.f32 	%f60, %f59, %f51, 0f3F317218;
	fma.rn.f32 	%f61, %f60, %f51, 0f3F800000;
	mul.f32 	%f62, %f61, %f55;
	mul.f32 	%f63, %f62, %f54;
	selp.f32 	%f75, %f52, %f63, %p8;
	and.pred  	%p9, %p5, %p6;
	@%p9 bra 	$L__BB2_5;
	add.f32 	%f64, %f1, %f1;
	mov.b32 	%r17, %f64;
	and.b32  	%r18, %r17, 2147483647;
	mov.b32 	%f75, %r18;
$L__BB2_5:
	shl.b32 	%r19, %r1, 2;
	mov.u32 	%r20, s_std;
	add.s32 	%r3, %r20, %r19;
	st.shared.f32 	[%r3], %f75;
	bar.sync 	0;
	setp.lt.s32 	%p10, %r1, %r27;
	@%p10 bra 	$L__BB2_7;
	ld.shared.f32 	%f66, [%r3];
	sub.s32 	%r21, %r1, %r27;
	shl.b32 	%r22, %r21, 2;
	add.s32 	%r24, %r20, %r22;
	ld.shared.f32 	%f67, [%r24];
	add.f32 	%f68, %f66, %f67;
	st.shared.f32 	[%r24], %f68;
$L__BB2_7:
	bar.sync 	0;
	setp.lt.s32 	%p11, %r27, 2;
	@%p11 bra 	$L__BB2_11;
$L__BB2_8:
	shr.u32 	%r5, %r27, 1;
	setp.ge.u32 	%p12, %r1, %r5;
	@%p12 bra 	$L__BB2_10;
	shl.b32 	%r25, %r5, 2;
	add.s32 	%r26, %r3, %r25;
	ld.shared.f32 	%f69, [%r26];
	ld.shared.f32 	%f70, [%r3];
	add.f32 	%f71, %f69, %f70;
	st.shared.f32 	[%r3], %f71;
$L__BB2_10:
	bar.sync 	0;
	setp.gt.u32 	%p13, %r27, 3;
	mov.u32 	%r27, %r5;
	@%p13 bra 	$L__BB2_8;
$L__BB2_11:
	bar.sync 	0;
	setp.ne.s32 	%p14, %r1, 0;
	@%p14 bra 	$L__BB2_13;
	ld.shared.f32 	%f72, [s_std];
	div.rn.f32 	%f73, %f72, 0f42C40000;
	sqrt.rn.f32 	%f74, %f73;
	cvta.to.global.u64 	%rd8, %rd1;
	add.s64 	%rd10, %rd8, %rd5;
	st.global.f32 	[%rd10], %f74;
$L__BB2_13:
	ret;

}
	// .globl	_Z11GCovariancePfi
.visible .entry _Z11GCovariancePfi(
	.param .u64 .ptr .align 1 _Z11GCovariancePfi_param_0,
	.param .u32 _Z11GCovariancePfi_param_1
)
{
	.reg .pred 	%p<2>;
	.reg .b32 	%r<9>;
	.reg .b32 	%f<27>;
	.reg .b64 	%rd<23>;

	ld.param.u64 	%rd7, [_Z11GCovariancePfi_param_0];
	ld.param.u32 	%r5, [_Z11GCovariancePfi_param_1];
	mov.u32 	%r1, %tid.x;
	mov.u32 	%r2, %tid.y;
	mul.wide.u32 	%rd8, %r2, 4;
	mov.u64 	%rd9, c_averages;
	add.s64 	%rd10, %rd9, %rd8;
	ld.const.f32 	%f1, [%rd10];
	mul.wide.u32 	%rd11, %r1, 4;
	add.s64 	%rd12, %rd9, %rd11;
	ld.const.f32 	%f2, [%rd12];
	mul.wide.u32 	%rd13, %r2, 396;
	mov.u64 	%rd14, c_returns;
	add.s64 	%rd15, %rd13, %rd14;
	add.s64 	%rd22, %rd15, 8;
	mul.wide.u32 	%rd16, %r1, 396;
	add.s64 	%rd17, %rd16, %rd14;
	add.s64 	%rd21, %rd17, 8;
	mov.f32 	%f26, 0f00000000;
	mov.b32 	%r8, 0;
$L__BB3_1:
	ld.const.f32 	%f7, [%rd22+-8];
	sub.f32 	%f8, %f7, %f1;
	ld.const.f32 	%f9, [%rd21+-8];
	sub.f32 	%f10, %f9, %f2;
	fma.rn.f32 	%f11, %f8, %f10, %f26;
	ld.const.f32 	%f12, [%rd22+-4];
	sub.f32 	%f13, %f12, %f1;
	ld.const.f32 	%f14, [%rd21+-4];
	sub.f32 	%f15, %f14, %f2;
	fma.rn.f32 	%f16, %f13, %f15, %f11;
	ld.const.f32 	%f17, [%rd22];
	sub.f32 	%f18, %f17, %f1;
	ld.const.f32 	%f19, [%rd21];
	sub.f32 	%f20, %f19, %f2;
	fma.rn.f32 	%f4, %f18, %f20, %f16;
	setp.eq.s32 	%p1, %r8, 96;
	@%p1 bra 	$L__BB3_3;
	ld.const.f32 	%f21, [%rd22+4];
	sub.f32 	%f22, %f21, %f1;
	ld.const.f32 	%f23, [%rd21+4];
	sub.f32 	%f24, %f23, %f2;
	fma.rn.f32 	%f26, %f22, %f24, %f4;
	add.s32 	%r8, %r8, 4;
	add.s64 	%rd22, %rd22, 16;
	add.s64 	%rd21, %rd21, 16;
	bra.uni 	$L__BB3_1;
$L__BB3_3:
	cvta.to.global.u64 	%rd18, %rd7;
	div.rn.f32 	%f25, %f4, 0f42C40000;
	mad.lo.s32 	%r7, %r5, %r2, %r1;
	mul.wide.s32 	%rd19, %r7, 4;
	add.s64 	%rd20, %rd18, %rd19;
	st.global.f32 	[%rd20], %f25;
	ret;

}
	// .globl	_Z10GPortfolioP17curandStateXORWOWPfS1_S1_ii
.visible .entry _Z10GPortfolioP17curandStateXORWOWPfS1_S1_ii(
	.param .u64 .ptr .align 1 _Z10GPortfolioP17curandStateXORWOWPfS1_S1_ii_param_0,
	.param .u64 .ptr .align 1 _Z10GPortfolioP17curandStateXORWOWPfS1_S1_ii_param_1,
	.param .u64 .ptr .align 1 _Z10GPortfolioP17curandStateXORWOWPfS1_S1_ii_param_2,
	.param .u64 .ptr .align 1 _Z10GPortfolioP17curandStateXORWOWPfS1_S1_ii_param_3,
	.param .u32 _Z10GPortfolioP17curandStateXORWOWPfS1_S1_ii_param_4,
	.param .u32 _Z10GPortfolioP17curandStateXORWOWPfS1_S1_ii_param_5
)
{
	.local .align 8 .b8 	__local_depot4[8];
	.reg .b64 	%SP;
	.reg .b64 	%SPL;
	.reg .pred 	%p<23>;
	.reg .b32 	%r<173>;
	.reg .b32 	%f<141>;
	.reg .b64 	%rd<85>;

	mov.u64 	%SPL, __local_depot4;
	cvta.local.u64 	%SP, %SPL;
	ld.param.u64 	%rd8, [_Z10GPortfolioP17curandStateXORWOWPfS1_S1_ii_param_0];
	ld.param.u64 	%rd9, [_Z10GPortfolioP17curandStateXORWOWPfS1_S1_ii_param_1];
	ld.param.u64 	%rd7, [_Z10GPortfolioP17curandStateXORWOWPfS1_S1_ii_param_3];
	ld.param.u32 	%r81, [_Z10GPortfolioP17curandStateXORWOWPfS1_S1_ii_param_4];
	ld.param.u32 	%r172, [_Z10GPortfolioP17curandStateXORWOWPfS1_S1_ii_param_5];
	cvta.to.global.u64 	%rd1, %rd9;
	cvta.to.global.u64 	%rd10, %rd8;
	mov.u32 	%r1, %tid.x;
	mov.u32 	%r2, %ctaid.x;
	mov.u32 	%r83, %ntid.x;
	mad.lo.s32 	%r84, %r2, %r83, %r1;
	mul.wide.u32 	%rd11, %r84, 48;
	add.s64 	%rd12, %rd10, %rd11;
	ld.global.v2.u32 	{%r85, %r86}, [%rd12];
	shr.u32 	%r87, %r86, 2;
	xor.b32  	%r88, %r87, %r86;
	ld.global.v2.u32 	{%r89, %r90}, [%rd12+8];
	ld.global.v2.u32 	{%r91, %r92}, [%rd12+16];
	st.global.v2.u32 	[%rd12+8], {%r90, %r91};
	shl.b32 	%r93, %r92, 4;
	shl.b32 	%r94, %r88, 1;
	xor.b32  	%r95, %r94, %r93;
	xor.b32  	%r96, %r95, %r88;
	xor.b32  	%r97, %r96, %r92;
	st.global.v2.u32 	[%rd12+16], {%r92, %r97};
	add.s32 	%r98, %r85, 362437;
	st.global.v2.u32 	[%rd12], {%r98, %r89};
	add.s32 	%r99, %r97, %r98;
	cvt.rn.f32.u32 	%f15, %r99;
	fma.rn.f32 	%f1, %f15, 0f2F800000, 0f2F000000;
	shl.b32 	%r100, %r1, 2;
	mov.u32 	%r101, sharedMemory;
	add.s32 	%r3, %r101, %r100;
	st.shared.f32 	[%r3], %f1;
	bar.sync 	0;
	setp.lt.s32 	%p1, %r1, %r172;
	@%p1 bra 	$L__BB4_2;
	ld.shared.f32 	%f16, [%r3];
	sub.s32 	%r102, %r1, %r172;
	shl.b32 	%r103, %r102, 2;
	add.s32 	%r105, %r101, %r103;
	ld.shared.f32 	%f17, [%r105];
	add.f32 	%f18, %f16, %f17;
	st.shared.f32 	[%r105], %f18;
$L__BB4_2:
	bar.sync 	0;
	setp.lt.s32 	%p2, %r172, 2;
	@%p2 bra 	$L__BB4_7;
	mov.u32 	%r147, %r172;
$L__BB4_4:
	shr.u32 	%r5, %r147, 1;
	setp.ge.u32 	%p3, %r1, %r5;
	@%p3 bra 	$L__BB4_6;
	shl.b32 	%r106, %r5, 2;
	add.s32 	%r107, %r3, %r106;
	ld.shared.f32 	%f19, [%r107];
	ld.shared.f32 	%f20, [%r3];
	add.f32 	%f21, %f19, %f20;
	st.shared.f32 	[%r3], %f21;
$L__BB4_6:
	bar.sync 	0;
	setp.gt.u32 	%p4, %r147, 3;
	mov.u32 	%r147, %r5;
	@%p4 bra 	$L__BB4_4;
$L__BB4_7:
	shl.b32 	%r108, %r81, 2;
	add.s32 	%r6, %r101, %r108;
	setp.lt.s32 	%p5, %r1, %r172;
	ld.shared.f32 	%f22, [sharedMemory];
	bar.sync 	0;
	div.rn.f32 	%f23, %f1, %f22;
	st.shared.f32 	[%r3], %f23;
	mul.wide.u32 	%rd13, %r1, 4;
	mov.u64 	%rd14, c_averages;
	add.s64 	%rd15, %rd14, %rd13;
	ld.const.f32 	%f24, [%rd15];
	mul.f32 	%f25, %f23, %f24;
	add.s32 	%r7, %r6, %r100;
	st.shared.f32 	[%r7], %f25;
	bar.sync 	0;
	sub.s32 	%r111, %r1, %r172;
	shl.b32 	%r112, %r111, 2;
	add.s32 	%r8, %r6, %r112;
	@%p5 bra 	$L__BB4_10;
	ld.shared.f32 	%f26, [%r7];
	ld.shared.f32 	%f27, [%r8];
	add.f32 	%f28, %f26, %f27;
	st.shared.f32 	[%r8], %f28;
	setp.lt.s32 	%p6, %r1, %r81;
	@%p6 bra 	$L__BB4_10;
	add.u64 	%rd16, %SP, 0;
	add.u64 	%rd17, %SPL, 0;
	st.local.u32 	[%rd17], %r1;
	mov.u64 	%rd18, $str;
	cvta.global.u64 	%rd19, %rd18;
	{ // callseq 0, 0
	.param .b64 param0;
	st.param.b64 	[param0], %rd19;
	.param .b64 param1;
	st.param.b64 	[param1], %rd16;
	.param .b32 retval0;
	call.uni (retval0), 
	vprintf, 
	(
	param0, 
	param1
	);
	ld.param.b32 	%r113, [retval0];
	} // callseq 0
$L__BB4_10:
	setp.lt.s32 	%p7, %r172, 2;
	bar.sync 	0;
	@%p7 bra 	$L__BB4_15;
	mov.u32 	%r148, %r172;
$L__BB4_12:
	shr.u32 	%r10, %r148, 1;
	setp.ge.u32 	%p8, %r1, %r10;
	@%p8 bra 	$L__BB4_14;
	shl.b32 	%r115, %r10, 2;
	add.s32 	%r116, %r7, %r115;
	ld.shared.f32 	%f29, [%r116];
	ld.shared.f32 	%f30, [%r7];
	add.f32 	%f31, %f29, %f30;
	st.shared.f32 	[%r7], %f31;
$L__BB4_14:
	bar.sync 	0;
	setp.gt.u32 	%p9, %r148, 3;
	mov.u32 	%r148, %r10;
	@%p9 bra 	$L__BB4_12;
$L__BB4_15:
	ld.shared.f32 	%f33, [%r6];
	cvta.to.global.u64 	%rd20, %rd7;
	mul.wide.u32 	%rd21, %r2, 4;
	add.s64 	%rd22, %rd20, %rd21;
	st.global.f32 	[%rd22], %f33;
	bar.sync 	0;
	setp.lt.s32 	%p10, %r81, 1;
	mov.f32 	%f140, 0f00000000;
	@%p10 bra 	$L__BB4_28;
	add.s32 	%r118, %r81, -1;
	and.b32  	%r11, %r81, 15;
	setp.lt.u32 	%p11, %r118, 15;
	mov.f32 	%f140, 0f00000000;
	mov.b32 	%r168, 0;
	@%p11 bra 	$L__BB4_19;
	and.b32  	%r168, %r81, 2147483632;
	neg.s32 	%r166, %r168;
	add.s32 	%r165, %r1, %r81;
	shl.b32 	%r15, %r81, 4;
	shl.b32 	%r120, %r81, 1;
	add.s32 	%r164, %r1, %r120;
	mad.lo.s32 	%r163, %r81, 3, %r1;
	add.s32 	%r162, %r1, %r108;
	mad.lo.s32 	%r161, %r81, 5, %r1;
	mad.lo.s32 	%r160, %r81, 6, %r1;
	mad.lo.s32 	%r159, %r81, 7, %r1;
	shl.b32 	%r122, %r81, 3;
	add.s32 	%r158, %r1, %r122;
	mad.lo.s32 	%r157, %r81, 9, %r1;
	mad.lo.s32 	%r156, %r81, 10, %r1;
	mad.lo.s32 	%r155, %r81, 11, %r1;
	mad.lo.s32 	%r154, %r81, 12, %r1;
	mad.lo.s32 	%r153, %r81, 13, %r1;
	mad.lo.s32 	%r152, %r81, 14, %r1;
	mad.lo.s32 	%r151, %r81, 15, %r1;
	mov.u32 	%r123, sharedMemory;
	add.s32 	%r149, %r123, 32;
	mov.f32 	%f140, 0f00000000;
	mov.u32 	%r150, %r1;
$L__BB4_18:
	.pragma "nounroll";
	ld.shared.v4.f32 	{%f37, %f38, %f39, %f40}, [%r149+-32];
	mul.wide.u32 	%rd23, %r150, 4;
	add.s64 	%rd24, %rd1, %rd23;
	ld.global.f32 	%f41, [%rd24];
	fma.rn.f32 	%f42, %f37, %f41, %f140;
	mul.wide.u32 	%rd25, %r165, 4;
	add.s64 	%rd26, %rd1, %rd25;
	ld.global.f32 	%f43, [%rd26];
	fma.rn.f32 	%f44, %f38, %f43, %f42;
	mul.wide.u32 	%rd27, %r164, 4;
	add.s64 	%rd28, %rd1, %rd27;
	ld.global.f32 	%f45, [%rd28];
	fma.rn.f32 	%f46, %f39, %f45, %f44;
	mul.wide.u32 	%rd29, %r163, 4;
	add.s64 	%rd30, %rd1, %rd29;
	ld.global.f32 	%f47, [%rd30];
	fma.rn.f32 	%f48, %f40, %f47, %f46;
	ld.shared.v4.f32 	{%f49, %f50, %f51, %f52}, [%r149+-16];
	mul.wide.u32 	%rd31, %r162, 4;
	add.s64 	%rd32, %rd1, %rd31;
	ld.global.f32 	%f53, [%rd32];
	fma.rn.f32 	%f54, %f49, %f53, %f48;
	mul.wide.u32 	%rd33, %r161, 4;
	add.s64 	%rd34, %rd1, %rd33;
	ld.global.f32 	%f55, [%rd34];
	fma.rn.f32 	%f56, %f50, %f55, %f54;
	mul.wide.u32 	%rd35, %r160, 4;
	add.s64 	%rd36, %rd1, %rd35;
	ld.global.f32 	%f57, [%rd36];
	fma.rn.f32 	%f58, %f51, %f57, %f56;
	mul.wide.u32 	%rd37, %r159, 4;
	add.s64 	%rd38, %rd1, %rd37;
	ld.global.f32 	%f59, [%rd38];
	fma.rn.f32 	%f60, %f52, %f59, %f58;
	ld.shared.v4.f32 	{%f61, %f62, %f63, %f64}, [%r149];
	mul.wide.u32 	%rd39, %r158, 4;
	add.s64 	%rd40, %rd1, %rd39;
	ld.global.f32 	%f65, [%rd40];
	fma.rn.f32 	%f66, %f61, %f65, %f60;
	mul.wide.u32 	%rd41, %r157, 4;
	add.s64 	%rd42, %rd1, %rd41;
	ld.global.f32 	%f67, [%rd42];
	fma.rn.f32 	%f68, %f62, %f67, %f66;
	mul.wide.u32 	%rd43, %r156, 4;
	add.s64 	%rd44, %rd1, %rd43;
	ld.global.f32 	%f69, [%rd44];
	fma.rn.f32 	%f70, %f63, %f69, %f68;
	mul.wide.u32 	%rd45, %r155, 4;
	add.s64 	%rd46, %rd1, %rd45;
	ld.global.f32 	%f71, [%rd46];
	fma.rn.f32 	%f72, %f64, %f71, %f70;
	ld.shared.v4.f32 	{%f73, %f74, %f75, %f76}, [%r149+16];
	mul.wide.u32 	%rd47, %r154, 4;
	add.s64 	%rd48, %rd1, %rd47;
	ld.global.f32 	%f77, [%rd48];
	fma.rn.f32 	%f78, %f73, %f77, %f72;
	mul.wide.u32 	%rd49, %r153, 4;
	add.s64 	%rd50, %rd1, %rd49;
	ld.global.f32 	%f79, [%rd50];
	fma.rn.f32 	%f80, %f74, %f79, %f78;
	mul.wide.u32 	%rd51, %r152, 4;
	add.s64 	%rd52, %rd1, %rd51;
	ld.global.f32 	%f81, [%rd52];
	fma.rn.f32 	%f82, %f75, %f81, %f80;
	mul.wide.u32 	%rd53, %r151, 4;
	add.s64 	%rd54, %rd1, %rd53;
	ld.global.f32 	%f83, [%rd54];
	fma.rn.f32 	%f140, %f76, %f83, %f82;
	add.s32 	%r166, %r166, 16;
	add.s32 	%r165, %r165, %r15;
	add.s32 	%r164, %r164, %r15;
	add.s32 	%r163, %r163, %r15;
	add.s32 	%r162, %r162, %r15;
	add.s32 	%r161, %r161, %r15;
	add.s32 	%r160, %r160, %r15;
	add.s32 	%r159, %r159, %r15;
	add.s32 	%r158, %r158, %r15;
	add.s32 	%r157, %r157, %r15;
	add.s32 	%r156, %r156, %r15;
	add.s32 	%r155, %r155, %r15;
	add.s32 	%r154, %r154, %r15;
	add.s32 	%r153, %r153, %r15;
	add.s32 	%r152, %r152, %r15;
	add.s32 	%r151, %r151, %r15;
	add.s32 	%r150, %r150, %r15;
	add.s32 	%r149, %r149, 64;
	setp.ne.s32 	%p12, %r166, 0;
	@%p12 bra 	$L__BB4_18;
$L__BB4_19:
	setp.eq.s32 	%p13, %r11, 0;
	@%p13 bra 	$L__BB4_28;
	and.b32  	%r67, %r81, 7;
	setp.lt.u32 	%p14, %r11, 8;
	@%p14 bra 	$L__BB4_22;
	shl.b32 	%r124, %r168, 2;
	mov.u32 	%r125, sharedMemory;
	add.s32 	%r126, %r125, %r124;
	ld.shared.f32 	%f85, [%r126];
	mad.lo.s32 	%r127, %r168, %r81, %r1;
	mul.wide.u32 	%rd55, %r127, 4;
	add.s64 	%rd56, %rd1, %rd55;
	ld.global.f32 	%f86, [%rd56];
	fma.rn.f32 	%f87, %f85, %f86, %f140;
	ld.shared.f32 	%f88, [%r126+4];
	add.s32 	%r128, %r127, %r81;
	mul.wide.u32 	%rd57, %r128, 4;
	add.s64 	%rd58, %rd1, %rd57;
	ld.global.f32 	%f89, [%rd58];
	fma.rn.f32 	%f90, %f88, %f89, %f87;
	ld.shared.f32 	%f91, [%r126+8];
	add.s32 	%r129, %r128, %r81;
	mul.wide.u32 	%rd59, %r129, 4;
	add.s64 	%rd60, %rd1, %rd59;
	ld.global.f32 	%f92, [%rd60];
	fma.rn.f32 	%f93, %f91, %f92, %f90;
	ld.shared.f32 	%f94, [%r126+12];
	add.s32 	%r130, %r129, %r81;
	mul.wide.u32 	%rd61, %r130, 4;
	add.s64 	%rd62, %rd1, %rd61;
	ld.global.f32 	%f95, [%rd62];
	fma.rn.f32 	%f96, %f94, %f95, %f93;
	ld.shared.f32 	%f97, [%r126+16];
	add.s32 	%r131, %r130, %r81;
	mul.wide.u32 	%rd63, %r131, 4;
	add.s64 	%rd64, %rd1, %rd63;
	ld.global.f32 	%f98, [%rd64];
	fma.rn.f32 	%f99, %f97, %f98, %f96;
	ld.shared.f32 	%f100, [%r126+20];
	add.s32 	%r132, %r131, %r81;
	mul.wide.u32 	%rd65, %r132, 4;
	add.s64 	%rd66, %rd1, %rd65;
	ld.global.f32 	%f101, [%rd66];
	fma.rn.f32 	%f102, %f100, %f101, %f99;
	ld.shared.f32 	%f103, [%r126+24];
	add.s32 	%r133, %r132, %r81;
	mul.wide.u32 	%rd67, %r133, 4;
	add.s64 	%rd68, %rd1, %rd67;
	ld.global.f32 	%f104, [%rd68];
	fma.rn.f32 	%f105, %f103, %f104, %f102;
	ld.shared.f32 	%f106, [%r126+28];
	add.s32 	%r134, %r133, %r81;
	mul.wide.u32 	%rd69, %r134, 4;
	add.s64 	%rd70, %rd1, %rd69;
	ld.global.f32 	%f107, [%rd70];
	fma.rn.f32 	%f140, %f106, %f107, %f105;
	add.s32 	%r168, %r168, 8;
$L__BB4_22:
	setp.eq.s32 	%p15, %r67, 0;
	@%p15 bra 	$L__BB4_28;
	and.b32  	%r70, %r81, 3;
	setp.lt.u32 	%p16, %r67, 4;
	@%p16 bra 	$L__BB4_25;
	shl.b32 	%r135, %r168, 2;
	mov.u32 	%r136, sharedMemory;
	add.s32 	%r137, %r136, %r135;
	ld.shared.f32 	%f109, [%r137];
	mad.lo.s32 	%r138, %r168, %r81, %r1;
	mul.wide.u32 	%rd71, %r138, 4;
	add.s64 	%rd72, %rd1, %rd71;
	ld.global.f32 	%f110, [%rd72];
	fma.rn.f32 	%f111, %f109, %f110, %f140;
	ld.shared.f32 	%f112, [%r137+4];
	add.s32 	%r139, %r138, %r81;
	mul.wide.u32 	%rd73, %r139, 4;
	add.s64 	%rd74, %rd1, %rd73;
	ld.global.f32 	%f113, [%rd74];
	fma.rn.f32 	%f114, %f112, %f113, %f111;
	ld.shared.f32 	%f115, [%r137+8];
	add.s32 	%r140, %r139, %r81;
	mul.wide.u32 	%rd75, %r140, 4;
	add.s64 	%rd76, %rd1, %rd75;
	ld.global.f32 	%f116, [%rd76];
	fma.rn.f32 	%f117, %f115, %f116, %f114;
	ld.shared.f32 	%f118, [%r137+12];
	add.s32 	%r141, %r140, %r81;
	mul.wide.u32 	%rd77, %r141, 4;
	add.s64 	%rd78, %rd1, %rd77;
	ld.global.f32 	%f119, [%rd78];
	fma.rn.f32 	%f140, %f118, %f119, %f117;
	add.s32 	%r168, %r168, 4;
$L__BB4_25:
	setp.eq.s32 	%p17, %r70, 0;
	@%p17 bra 	$L__BB4_28;
	mad.lo.s32 	%r142, %r168, %r81, %r1;
	mul.wide.u32 	%rd79, %r142, 4;
	add.s64 	%rd84, %rd1, %rd79;
	mul.wide.u32 	%rd3, %r81, 4;
	shl.b32 	%r143, %r168, 2;
	mov.u32 	%r144, sharedMemory;
	add.s32 	%r171, %r144, %r143;
	neg.s32 	%r170, %r70;
$L__BB4_27:
	.pragma "nounroll";
	ld.shared.f32 	%f120, [%r171];
	ld.global.f32 	%f121, [%rd84];
	fma.rn.f32 	%f140, %f120, %f121, %f140;
	add.s64 	%rd84, %rd84, %rd3;
	add.s32 	%r171, %r171, 4;
	add.s32 	%r170, %r170, 1;
	setp.ne.s32 	%p18, %r170, 0;
	@%p18 bra 	$L__BB4_27;
$L__BB4_28:
	setp.lt.s32 	%p19, %r1, %r172;
	ld.shared.f32 	%f122, [%r3];
	mul.f32 	%f123, %f140, %f122;
	st.shared.f32 	[%r7], %f123;
	bar.sync 	0;
	@%p19 bra 	$L__BB4_30;
	ld.shared.f32 	%f124, [%r7];
	ld.shared.f32 	%f125, [%r8];
	add.f32 	%f126, %f124, %f125;
	st.shared.f32 	[%r8], %f126;
$L__BB4_30:
	setp.lt.s32 	%p20, %r172, 2;
	bar.sync 	0;
	@%p20 bra 	$L__BB4_34;
$L__BB4_31:
	shr.u32 	%r80, %r172, 1;
	setp.ge.u32 	%p21, %r1, %r80;
	@%p21 bra 	$L__BB4_33;
	shl.b32 	%r145, %r80, 2;
	add.s32 	%r146, %r7, %r145;
	ld.shared.f32 	%f127, [%r146];
	ld.shared.f32 	%f128, [%r7];
	add.f32 	%f129, %f127, %f128;
	st.shared.f32 	[%r7], %f129;
$L__BB4_33:
	bar.sync 	0;
	setp.gt.u32 	%p22, %r172, 3;
	mov.u32 	%r172, %r80;
	@%p22 bra 	$L__BB4_31;
$L__BB4_34:
	ld.param.u64 	%rd83, [_Z10GPortfolioP17curandStateXORWOWPfS1_S1_ii_param_2];
	cvta.to.global.u64 	%rd80, %rd83;
	ld.shared.f32 	%f130, [%r6];
	sqrt.rn.f32 	%f131, %f130;
	mul.wide.u32 	%rd81, %r2, 4;
	add.s64 	%rd82, %rd80, %rd81;
	st.global.f32 	[%rd82], %f131;
	ret;

}
	// .globl	_Z10init_stuffP17curandStateXORWOW
.visible .entry _Z10init_stuffP17curandStateXORWOW(
	.param .u64 .ptr .align 1 _Z10init_stuffP17curandStateXORWOW_param_0
)
{
	.reg .pred 	%p<24>;
	.reg .b32 	%r<406>;
	.reg .b64 	%rd<18>;

	ld.param.u64 	%rd8, [_Z10init_stuffP17curandStateXORWOW_param_0];
	cvta.to.global.u64 	%rd9, %rd8;
	mov.u32 	%r182, %ctaid.x;
	mov.u32 	%r183, %ntid.x;
	mov.u32 	%r184, %tid.x;
	mad.lo.s32 	%r185, %r182, %r183, %r184;
	cvt.s64.s32 	%rd17, %r185;
	mul.wide.s32 	%rd10, %r185, 48;
	add.s64 	%rd2, %rd9, %rd10;
	mov.b32 	%r186, -615985083;
	mov.b32 	%r187, -1377575096;
	st.global.v2.u32 	[%rd2], {%r187, %r186};
	mov.b32 	%r188, -123459836;
	mov.b32 	%r189, -965257515;
	st.global.v2.u32 	[%rd2+8], {%r189, %r188};
	mov.b32 	%r190, -733658551;
	mov.b32 	%r191, -589760388;
	st.global.v2.u32 	[%rd2+16], {%r191, %r190};
	setp.eq.s32 	%p1, %r185, 0;
	@%p1 bra 	$L__BB5_42;
	mov.b32 	%r312, 0;
	mov.u64 	%rd12, precalc_xorwow_matrix;
$L__BB5_2:
	and.b64  	%rd4, %rd17, 3;
	setp.eq.s64 	%p2, %rd4, 0;
	@%p2 bra 	$L__BB5_41;
	mul.wide.u32 	%rd11, %r312, 3200;
	add.s64 	%rd5, %rd12, %rd11;
	cvt.u32.u64 	%r2, %rd4;
	mov.b32 	%r313, 0;
$L__BB5_4:
	mov.b32 	%r326, 0;
	mov.u32 	%r327, %r326;
	mov.u32 	%r328, %r326;
	mov.u32 	%r329, %r326;
	mov.u32 	%r330, %r326;
	mov.u32 	%r319, %r326;
$L__BB5_5:
	mul.wide.u32 	%rd13, %r319, 4;
	add.s64 	%rd14, %rd2, %rd13;
	ld.global.u32 	%r10, [%rd14+4];
	shl.b32 	%r11, %r319, 5;
	mov.b32 	%r325, 0;
$L__BB5_6:
	.pragma "nounroll";
	shr.u32 	%r196, %r10, %r325;
	and.b32  	%r197, %r196, 1;
	setp.eq.b32 	%p3, %r197, 1;
	not.pred 	%p4, %p3;
	add.s32 	%r198, %r11, %r325;
	mul.lo.s32 	%r199, %r198, 5;
	mul.wide.u32 	%rd15, %r199, 4;
	add.s64 	%rd6, %rd5, %rd15;
	@%p4 bra 	$L__BB5_8;
	ld.global.u32 	%r200, [%rd6];
	xor.b32  	%r330, %r330, %r200;
	ld.global.u32 	%r201, [%rd6+4];
	xor.b32  	%r329, %r329, %r201;
	ld.global.u32 	%r202, [%rd6+8];
	xor.b32  	%r328, %r328, %r202;
	ld.global.u32 	%r203, [%rd6+12];
	xor.b32  	%r327, %r327, %r203;
	ld.global.u32 	%r204, [%rd6+16];
	xor.b32  	%r326, %r326, %r204;
$L__BB5_8:
	and.b32  	%r206, %r196, 2;
	setp.eq.s32 	%p5, %r206, 0;
	@%p5 bra 	$L__BB5_10;
	ld.global.u32 	%r207, [%rd6+20];
	xor.b32  	%r330, %r330, %r207;
	ld.global.u32 	%r208, [%rd6+24];
	xor.b32  	%r329, %r329, %r208;
	ld.global.u32 	%r209, [%rd6+28];
	xor.b32  	%r328, %r328, %r209;
	ld.global.u32 	%r210, [%rd6+32];
	xor.b32  	%r327, %r327, %r210;
	ld.global.u32 	%r211, [%rd6+36];
	xor.b32  	%r326, %r326, %r211;
$L__BB5_10:
	and.b32  	%r213, %r196, 4;
	setp.eq.s32 	%p6, %r213, 0;
	@%p6 bra 	$L__BB5_12;
	ld.global.u32 	%r214, [%rd6+40];
	xor.b32  	%r330, %r330, %r214;
	ld.global.u32 	%r215, [%rd6+44];
	xor.b32  	%r329, %r329, %r215;
	ld.global.u32 	%r216, [%rd6+48];
	xor.b32  	%r328, %r328, %r216;
	ld.global.u32 	%r217, [%rd6+52];
	xor.b32  	%r327, %r327, %r217;
	ld.global.u32 	%r218, [%rd6+56];
	xor.b32  	%r326, %r326, %r218;
$L__BB5_12:
	and.b32  	%r220, %r196, 8;
	setp.eq.s32 	%p7, %r220, 0;
	@%p7 bra 	$L__BB5_14;
	ld.global.u32 	%r221, [%rd6+60];
	xor.b32  	%r330, %r330, %r221;
	ld.global.u32 	%r222, [%rd6+64];
	xor.b32  	%r329, %r329, %r222;
	ld.global.u32 	%r223, [%rd6+68];
	xor.b32  	%r328, %r328, %r223;
	ld.global.u32 	%r224, [%rd6+72];
	xor.b32  	%r327, %r327, %r224;
	ld.global.u32 	%r225, [%rd6+76];
	xor.b32  	%r326, %r326, %r225;
$L__BB5_14:
	and.b32  	%r227, %r196, 16;
	setp.eq.s32 	%p8, %r227, 0;
	@%p8 bra 	$L__BB5_16;
	ld.global.u32 	%r228, [%rd6+80];
	xor.b32  	%r330, %r330, %r228;
	ld.global.u32 	%r229, [%rd6+84];
	xor.b32  	%r329, %r329, %r229;
	ld.global.u32 	%r230, [%rd6+88];
	xor.b32  	%r328, %r328, %r230;
	ld.global.u32 	%r231, [%rd6+92];
	xor.b32  	%r327, %r327, %r231;
	ld.global.u32 	%r232, [%rd6+96];
	xor.b32  	%r326, %r326, %r232;
$L__BB5_16:
	and.b32  	%r234, %r196, 32;
	setp.eq.s32 	%p9, %r234, 0;
	@%p9 bra 	$L__BB5_18;
	ld.global.u32 	%r235, [%rd6+100];
	xor.b32  	%r330, %r330, %r235;
	ld.global.u32 	%r236, [%rd6+104];
	xor.b32  	%r329, %r329, %r236;
	ld.global.u32 	%r237, [%rd6+108];
	xor.b32  	%r328, %r328, %r237;
	ld.global.u32 	%r238, [%rd6+112];
	xor.b32  	%r327, %r327, %r238;
	ld.global.u32 	%r239, [%rd6+116];
	xor.b32  	%r326, %r326, %r239;
$L__BB5_18:
	and.b32  	%r241, %r196, 64;
	setp.eq.s32 	%p10, %r241, 0;
	@%p10 bra 	$L__BB5_20;
	ld.global.u32 	%r242, [%rd6+120];
	xor.b32  	%r330, %r330, %r242;
	ld.global.u32 	%r243, [%rd6+124];
	xor.b32  	%r329, %r329, %r243;
	ld.global.u32 	%r244, [%rd6+128];
	xor.b32  	%r328, %r328, %r244;
	ld.global.u32 	%r245, [%rd6+132];
	xor.b32  	%r327, %r327, %r245;
	ld.global.u32 	%r246, [%rd6+136];
	xor.b32  	%r326, %r326, %r246;
$L__BB5_20:
	and.b32  	%r248, %r196, 128;
	setp.eq.s32 	%p11, %r248, 0;
	@%p11 bra 	$L__BB5_22;
	ld.global.u32 	%r249, [%rd6+140];
	xor.b32  	%r330, %r330, %r249;
	ld.global.u32 	%r250, [%rd6+144];
	xor.b32  	%r329, %r329, %r250;
	ld.global.u32 	%r251, [%rd6+148];
	xor.b32  	%r328, %r328, %r251;
	ld.global.u32 	%r252, [%rd6+152];
	xor.b32  	%r327, %r327, %r252;
	ld.global.u32 	%r253, [%rd6+156];
	xor.b32  	%r326, %r326, %r253;
$L__BB5_22:
	and.b32  	%r255, %r196, 256;
	setp.eq.s32 	%p12, %r255, 0;
	@%p12 bra 	$L__BB5_24;
	ld.global.u32 	%r256, [%rd6+160];
	xor.b32  	%r330, %r330, %r256;
	ld.global.u32 	%r257, [%rd6+164];
	xor.b32  	%r329, %r329, %r257;
	ld.global.u32 	%r258, [%rd6+168];
	xor.b32  	%r328, %r328, %r258;
	ld.global.u32 	%r259, [%rd6+172];
	xor.b32  	%r327, %r327, %r259;
	ld.global.u32 	%r260, [%rd6+176];
	xor.b32  	%r326, %r326, %r260;
$L__BB5_24:
	and.b32  	%r262, %r196, 512;
	setp.eq.s32 	%p13, %r262, 0;
	@%p13 bra 	$L__BB5_26;
	ld.global.u32 	%r263, [%rd6+180];
	xor.b32  	%r330, %r330, %r263;
	ld.global.u32 	%r264, [%rd6+184];
	xor.b32  	%r329, %r329, %r264;
	ld.global.u32 	%r265, [%rd6+188];
	xor.b32  	%r328, %r328, %r265;
	ld.global.u32 	%r266, [%rd6+192];
	xor.b32  	%r327, %r327, %r266;
	ld.global.u32 	%r267, [%rd6+196];
	xor.b32  	%r326, %r326, %r267;
$L__BB5_26:
	and.b32  	%r269, %r196, 1024;
	setp.eq.s32 	%p14, %r269, 0;
	@%p14 bra 	$L__BB5_28;
	ld.global.u32 	%r270, [%rd6+200];
	xor.b32  	%r330, %r330, %r270;
	ld.global.u32 	%r271, [%rd6+204];
	xor.b32  	%r329, %r329, %r271;
	ld.global.u32 	%r272, [%rd6+208];
	xor.b32  	%r328, %r328, %r272;
	ld.global.u32 	%r273, [%rd6+212];
	xor.b32  	%r327, %r327, %r273;
	ld.global.u32 	%r274, [%rd6+216];
	xor.b32  	%r326, %r326, %r274;
$L__BB5_28:
	and.b32  	%r276, %r196, 2048;
	setp.eq.s32 	%p15, %r276, 0;
	@%p15 bra 	$L__BB5_30;
	ld.global.u32 	%r277, [%rd6+220];
	xor.b32  	%r330, %r330, %r277;
	ld.global.u32 	%r278, [%rd6+224];
	xor.b32  	%r329, %r329, %r278;
	ld.global.u32 	%r279, [%rd6+228];
	xor.b32  	%r328, %r328, %r279;
	ld.global.u32 	%r280, [%rd6+232];
	xor.b32  	%r327, %r327, %r280;
	ld.global.u32 	%r281, [%rd6+236];
	xor.b32  	%r326, %r326, %r281;
$L__BB5_30:
	and.b32  	%r283, %r196, 4096;
	setp.eq.s32 	%p16, %r283, 0;
	@%p16 bra 	$L__BB5_32;
	ld.global.u32 	%r284, [%rd6+240];
	xor.b32  	%r330, %r330, %r284;
	ld.global.u32 	%r285, [%rd6+244];
	xor.b32  	%r329, %r329, %r285;
	ld.global.u32 	%r286, [%rd6+248];
	xor.b32  	%r328, %r328, %r286;
	ld.global.u32 	%r287, [%rd6+252];
	xor.b32  	%r327, %r327, %r287;
	ld.global.u32 	%r288, [%rd6+256];
	xor.b32  	%r326, %r326, %r288;
$L__BB5_32:
	and.b32  	%r290, %r196, 8192;
	setp.eq.s32 	%p17, %r290, 0;
	@%p17 bra 	$L__BB5_34;
	ld.global.u32 	%r291, [%rd6+260];
	xor.b32  	%r330, %r330, %r291;
	ld.global.u32 	%r292, [%rd6+264];
	xor.b32  	%r329, %r329, %r292;
	ld.global.u32 	%r293, [%rd6+268];
	xor.b32  	%r328, %r328, %r293;
	ld.global.u32 	%r294, [%rd6+272];
	xor.b32  	%r327, %r327, %r294;
	ld.global.u32 	%r295, [%rd6+276];
	xor.b32  	%r326, %r326, %r295;
$L__BB5_34:
	and.b32  	%r297, %r196, 16384;
	setp.eq.s32 	%p18, %r297, 0;
	@%p18 bra 	$L__BB5_36;
	ld.global.u32 	%r298, [%rd6+280];
	xor.b32  	%r330, %r330, %r298;
	ld.global.u32 	%r299, [%rd6+284];
	xor.b32  	%r329, %r329, %r299;
	ld.global.u32 	%r300, [%rd6+288];
	xor.b32  	%r328, %r328, %r300;
	ld.global.u32 	%r301, [%rd6+292];
	xor.b32  	%r327, %r327, %r301;
	ld.global.u32 	%r302, [%rd6+296];
	xor.b32  	%r326, %r326, %r302;
$L__BB5_36:
	and.b32  	%r304, %r196, 32768;
	setp.eq.s32 	%p19, %r304, 0;
	@%p19 bra 	$L__BB5_38;
	ld.global.u32 	%r305, [%rd6+300];
	xor.b32  	%r330, %r330, %r305;
	ld.global.u32 	%r306, [%rd6+304];
	xor.b32  	%r329, %r329, %r306;
	ld.global.u32 	%r307, [%rd6+308];
	xor.b32  	%r328, %r328, %r307;
	ld.global.u32 	%r308, [%rd6+312];
	xor.b32  	%r327, %r327, %r308;
	ld.global.u32 	%r309, [%rd6+316];
	xor.b32  	%r326, %r326, %r309;
$L__BB5_38:
	add.s32 	%r325, %r325, 16;
	setp.ne.s32 	%p20, %r325, 32;
	@%p20 bra 	$L__BB5_6;
	mad.lo.s32 	%r310, %r319, -31, %r11;
	add.s32 	%r319, %r310, 1;
	setp.ne.s32 	%p21, %r319, 5;
	@%p21 bra 	$L__BB5_5;
	st.global.u32 	[%rd2+4], %r330;
	st.global.u32 	[%rd2+8], %r329;
	st.global.u32 	[%rd2+12], %r328;
	st.global.u32 	[%rd2+16], %r327;
	st.global.u32 	[%rd2+20], %r326;
	add.s32 	%r313, %r313, 1;
	setp.lt.u32 	%p22, %r313, %r2;
	@%p22 bra 	$L__BB5_4;
$L__BB5_41:
	shr.u64 	%rd7, %rd17, 2;
	add.s32 	%r312, %r312, 1;
	setp.gt.u64 	%p23, %rd17, 3;
	mov.u64 	%rd17, %rd7;
	@%p23 bra 	$L__BB5_2;
$L__BB5_42:
	mov.b32 	%r311, 0;
	st.global.v2.u32 	[%rd2+24], {%r311, %r311};
	st.global.u32 	[%rd2+32], %r311;
	mov.b64 	%rd16, 0;
	st.global.u64 	[%rd2+40], %rd16;
	ret;

}


// ===== COMPILED SASS (sm_100) =====

	.target	sm_100

	.elftype	@"ET_EXEC"


//--------------------- .note.nv.tkinfo           --------------------------
	.section	.note.nv.tkinfo,"",@"SHT_NOTE"
	.sectionflags	@"SHF_NOTE_NV_TKINFO"
	.tkinfo
        /*0018*/ 	.word	0x00000002
        /*0030*/ 	.string	""
        /*0030*/ 	.string	"ptxas"
        /*0030*/ 	.string	"Cuda compilation tools, release 13.0, V13.0.88"
        /*0030*/ 	.string	"Build cuda_13.0.r13.0/compiler.36424714_0"
        /*0030*/ 	.string	"-arch sm_100 -m 64 "



//--------------------- .note.nv.cuinfo           --------------------------
	.section	.note.nv.cuinfo,"",@"SHT_NOTE"
	.sectionflags	@"SHF_NOTE_NV_CUINFO"
        /*0018*/ 	.short	0x0002
        /*001a*/ 	.short	0x0064
        /*001c*/ 	.short	0x0082
	.zero		2


//--------------------- .nv.info                  --------------------------
	.section	.nv.info,"",@"SHT_CUDA_INFO"
	.align	4


	//----- nvinfo : EIATTR_REGCOUNT
	.align		4
        /*0000*/ 	.byte	0x04, 0x2f
        /*0002*/ 	.short	(.L_14 - .L_13)
	.align		4
.L_13:
        /*0004*/ 	.word	index@(_Z15GPercentReturnsPfS_i)
        /*0008*/ 	.word	0x00000010


	//----- nvinfo : EIATTR_FRAME_SIZE
	.align		4
.L_14:
        /*000c*/ 	.byte	0x04, 0x11
        /*000e*/ 	.short	(.L_16 - .L_15)
	.align		4
.L_15:
        /*0010*/ 	.word	index@($__internal_6_$__cuda_sm3x_div_rn_noftz_f32_slowpath)
        /*0014*/ 	.word	0x00000000


	//----- nvinfo : EIATTR_FRAME_SIZE
	.align		4
.L_16:
        /*0018*/ 	.byte	0x04, 0x11
        /*001a*/ 	.short	(.L_18 - .L_17)
	.align		4
.L_17:
        /*001c*/ 	.word	index@(_Z15GPercentReturnsPfS_i)
        /*0020*/ 	.word	0x00000000


	//----- nvinfo : EIATTR_REGCOUNT
	.align		4
.L_18:
        /*0024*/ 	.byte	0x04, 0x2f
        /*0026*/ 	.short	(.L_20 - .L_19)
	.align		4
.L_19:
        /*0028*/ 	.word	index@(_Z14GReduceAveragePfii)
        /*002c*/ 	.word	0x00000018


	//----- nvinfo : EIATTR_FRAME_SIZE
	.align		4
.L_20:
        /*0030*/ 	.byte	0x04, 0x11
        /*0032*/ 	.short	(.L_22 - .L_21)
	.align		4
.L_21:
        /*0034*/ 	.word	index@($__internal_5_$__cuda_sm3x_div_rn_noftz_f32_slowpath)
        /*0038*/ 	.word	0x00000000


	//----- nvinfo : EIATTR_FRAME_SIZE
	.align		4
.L_22:
        /*003c*/ 	.byte	0x04, 0x11
        /*003e*/ 	.short	(.L_24 - .L_23)
	.align		4
.L_23:
        /*0040*/ 	.word	index@(_Z14GReduceAveragePfii)
        /*0044*/ 	.word	0x00000000


	//----- nvinfo : EIATTR_REGCOUNT
	.align		4
.L_24:
        /*0048*/ 	.byte	0x04, 0x2f
        /*004a*/ 	.short	(.L_26 - .L_25)
	.align		4
.L_25:
        /*004c*/ 	.word	index@(_Z4GStdPfii)
        /*0050*/ 	.word	0x00000011


	//----- nvinfo : EIATTR_FRAME_SIZE
	.align		4
.L_26:
        /*0054*/ 	.byte	0x04, 0x11
        /*0056*/ 	.short	(.L_28 - .L_27)
	.align		4
.L_27:
        /*0058*/ 	.word	index@($__internal_4_$__cuda_sm3x_div_rn_noftz_f32_slowpath)
        /*005c*/ 	.word	0x00000000


	//----- nvinfo : EIATTR_FRAME_SIZE
	.align		4
.L_28:
        /*0060*/ 	.byte	0x04, 0x11
        /*0062*/ 	.short	(.L_30 - .L_29)
	.align		4
.L_29:
        /*0064*/ 	.word	index@($__internal_3_$__cuda_sm20_sqrt_rn_f32_slowpath)
        /*0068*/ 	.word	0x00000000


	//----- nvinfo : EIATTR_FRAME_SIZE
	.align		4
.L_30:
        /*006c*/ 	.byte	0x04, 0x11
        /*006e*/ 	.short	(.L_32 - .L_31)
	.align		4
.L_31:
        /*0070*/ 	.word	index@(_Z4GStdPfii)
        /*0074*/ 	.word	0x00000000


	//----- nvinfo : EIATTR_REGCOUNT
	.align		4
.L_32:
        /*0078*/ 	.byte	0x04, 0x2f
        /*007a*/ 	.short	(.L_34 - .L_33)
	.align		4
.L_33:
        /*007c*/ 	.word	index@(_Z11GCovariancePfi)
        /*0080*/ 	.word	0x0000001f


	//----- nvinfo : EIATTR_FRAME_SIZE
	.align		4
.L_34:
        /*0084*/ 	.byte	0x04, 0x11
        /*0086*/ 	.short	(.L_36 - .L_35)
	.align		4
.L_35:
        /*0088*/ 	.word	index@($__internal_2_$__cuda_sm3x_div_rn_noftz_f32_slowpath)
        /*008c*/ 	.word	0x00000000


	//----- nvinfo : EIATTR_FRAME_SIZE
	.align		4
.L_36:
        /*0090*/ 	.byte	0x04, 0x11
        /*0092*/ 	.short	(.L_38 - .L_37)
	.align		4
.L_37:
        /*0094*/ 	.word	index@(_Z11GCovariancePfi)
        /*0098*/ 	.word	0x00000000


	//----- nvinfo : EIATTR_REGCOUNT
	.align		4
.L_38:
        /*009c*/ 	.byte	0x04, 0x2f
        /*009e*/ 	.short	(.L_40 - .L_39)
	.align		4
.L_39:
        /*00a0*/ 	.word	index@(_Z10GPortfolioP17curandStateXORWOWPfS1_S1_ii)
        /*00a4*/ 	.word	0x00000028


	//----- nvinfo : EIATTR_FRAME_SIZE
	.align		4
.L_40:
        /*00a8*/ 	.byte	0x04, 0x11
        /*00aa*/ 	.short	(.L_42 - .L_41)
	.align		4
.L_41:
        /*00ac*/ 	.word	index@($__internal_1_$__cuda_sm3x_div_rn_noftz_f32_slowpath)
        /*00b0*/ 	.word	0x00000008


	//----- nvinfo : EIATTR_FRAME_SIZE
	.align		4
.L_42:
        /*00b4*/ 	.byte	0x04, 0x11
        /*00b6*/ 	.short	(.L_44 - .L_43)
	.align		4
.L_43:
        /*00b8*/ 	.word	index@($__internal_0_$__cuda_sm20_sqrt_rn_f32_slowpath)
        /*00bc*/ 	.word	0x00000008


	//----- nvinfo : EIATTR_FRAME_SIZE
	.align		4
.L_44:
        /*00c0*/ 	.byte	0x04, 0x11
        /*00c2*/ 	.short	(.L_46 - .L_45)
	.align		4
.L_45:
        /*00c4*/ 	.word	index@(_Z10GPortfolioP17curandStateXORWOWPfS1_S1_ii)
        /*00c8*/ 	.word	0x00000008


	//----- nvinfo : EIATTR_REGCOUNT
	.align		4
.L_46:
        /*00cc*/ 	.byte	0x04, 0x2f
        /*00ce*/ 	.short	(.L_48 - .L_47)
	.align		4
.L_47:
        /*00d0*/ 	.word	index@(_Z10init_stuffP17curandStateXORWOW)
        /*00d4*/ 	.word	0x0000001f


	//----- nvinfo : EIATTR_FRAME_SIZE
	.align		4
.L_48:
        /*00d8*/ 	.byte	0x04, 0x11
        /*00da*/ 	.short	(.L_50 - .L_49)
	.align		4
.L_49:
        /*00dc*/ 	.word	index@(_Z10init_stuffP17curandStateXORWOW)
        /*00e0*/ 	.word	0x00000000


	//----- nvinfo : EIATTR_MIN_STACK_SIZE
	.align		4
.L_50:
        /*00e4*/ 	.byte	0x04, 0x12
        /*00e6*/ 	.short	(.L_52 - .L_51)
	.align		4
.L_51:
        /*00e8*/ 	.word	index@(_Z10init_stuffP17curandStateXORWOW)
        /*00ec*/ 	.word	0x00000000


	//----- nvinfo : EIATTR_MIN_STACK_SIZE
	.align		4
.L_52:
        /*00f0*/ 	.byte	0x04, 0x12
        /*00f2*/ 	.short	(.L_54 - .L_53)
	.align		4
.L_53:
        /*00f4*/ 	.word	index@(_Z10GPortfolioP17curandStateXORWOWPfS1_S1_ii)
        /*00f8*/ 	.word	0x00000008


	//----- nvinfo : EIATTR_MIN_STACK_SIZE
	.align		4
.L_54:
        /*00fc*/ 	.byte	0x04, 0x12
        /*00fe*/ 	.short	(.L_56 - .L_55)
	.align		4
.L_55:
        /*0100*/ 	.word	index@(_Z11GCovariancePfi)
        /*0104*/ 	.word	0x00000000


	//----- nvinfo : EIATTR_MIN_STACK_SIZE
	.align		4
.L_56:
        /*0108*/ 	.byte	0x04, 0x12
        /*010a*/ 	.short	(.L_58 - .L_57)
	.align		4
.L_57:
        /*010c*/ 	.word	index@(_Z4GStdPfii)
        /*0110*/ 	.word	0x00000000


	//----- nvinfo : EIATTR_MIN_STACK_SIZE
	.align		4
.L_58:
        /*0114*/ 	.byte	0x04, 0x12
        /*0116*/ 	.short	(.L_60 - .L_59)
	.align		4
.L_59:
        /*0118*/ 	.word	index@(_Z14GReduceAveragePfii)
        /*011c*/ 	.word	0x00000000


	//----- nvinfo : EIATTR_MIN_STACK_SIZE
	.align		4
.L_60:
        /*0120*/ 	.byte	0x04, 0x12
        /*0122*/ 	.short	(.L_62 - .L_61)
	.align		4
.L_61:
        /*0124*/ 	.word	index@(_Z15GPercentReturnsPfS_i)
        /*0128*/ 	.word	0x00000000
.L_62:


//--------------------- .nv.compat                --------------------------
	.section	.nv.compat,"",@"SHT_CUDA_COMPAT_INFO"
	.align	4
        /*0000*/ 	.byte	0x02, 0x09, 0x00, 0x00, 0x02, 0x02, 0x01, 0x00, 0x02, 0x05, 0x05, 0x00, 0x03, 0x07, 0x01, 0x01
        /*0010*/ 	.byte	0x02, 0x03, 0x00, 0x00, 0x02, 0x06, 0x01, 0x00, 0x04, 0x0b, 0x08, 0x00, 0x01, 0x00, 0x00, 0x00
        /*0020*/ 	.byte	0x00, 0x00, 0x00, 0x00


//--------------------- .nv.info._Z10init_stuffP17curandStateXORWOW --------------------------
	.section	.nv.info._Z10init_stuffP17curandStateXORWOW,"",@"SHT_CUDA_INFO"
	.sectionflags	@""
	.align	4


	//----- nvinfo : EIATTR_CUDA_API_VERSION
	.align		4
        /*0000*/ 	.byte	0x04, 0x37
        /*0002*/ 	.short	(.L_64 - .L_63)
.L_63:
        /*0004*/ 	.word	0x00000082


	//----- nvinfo : EIATTR_KPARAM_INFO
	.align		4
.L_64:
        /*0008*/ 	.byte	0x04, 0x17
        /*000a*/ 	.short	(.L_66 - .L_65)
.L_65:
        /*000c*/ 	.word	0x00000000
        /*0010*/ 	.short	0x0000
        /*0012*/ 	.short	0x0000
        /*0014*/ 	.byte	0x00, 0xf5, 0x21, 0x00


	//----- nvinfo : EIATTR_SPARSE_MMA_MASK
	.align		4
.L_66:
        /*0018*/ 	.byte	0x03, 0x50
        /*001a*/ 	.short	0x0000


	//----- nvinfo : EIATTR_MAXREG_COUNT
	.align		4
        /*001c*/ 	.byte	0x03, 0x1b
        /*001e*/ 	.short	0x00ff


	//----- nvinfo : EIATTR_MERCURY_ISA_VERSION
	.align		4
        /*0020*/ 	.byte	0x03, 0x5f
        /*0022*/ 	.short	0x0101


	//----- nvinfo : EIATTR_VRC_CTA_INIT_COUNT
	.align		4
        /*0024*/ 	.byte	0x02, 0x4a
	.zero		1
	.zero		1


	//----- nvinfo : EIATTR_EXIT_INSTR_OFFSETS
	.align		4
        /*0028*/ 	.byte	0x04, 0x1c
        /*002a*/ 	.short	(.L_68 - .L_67)


	//   ....[0]....
.L_67:
        /*002c*/ 	.word	0x00000e80


	//----- nvinfo : EIATTR_CRS_STACK_SIZE
	.align		4
.L_68:
        /*0030*/ 	.byte	0x04, 0x1e
        /*0032*/ 	.short	(.L_70 - .L_69)
.L_69:
        /*0034*/ 	.word	0x00000000


	//----- nvinfo : EIATTR_CBANK_PARAM_SIZE
	.align		4
.L_70:
        /*0038*/ 	.byte	0x03, 0x19
        /*003a*/ 	.short	0x0008


	//----- nvinfo : EIATTR_PARAM_CBANK
	.align		4
        /*003c*/ 	.byte	0x04, 0x0a
        /*003e*/ 	.short	(.L_72 - .L_71)
	.align		4
.L_71:
        /*0040*/ 	.word	index@(.nv.constant0._Z10init_stuffP17curandStateXORWOW)
        /*0044*/ 	.short	0x0380
        /*0046*/ 	.short	0x0008


	//----- nvinfo : EIATTR_SW_WAR
	.align		4
.L_72:
        /*0048*/ 	.byte	0x04, 0x36
        /*004a*/ 	.short	(.L_74 - .L_73)
.L_73:
        /*004c*/ 	.word	0x00000008
.L_74:


//--------------------- .nv.info._Z10GPortfolioP17curandStateXORWOWPfS1_S1_ii --------------------------
	.section	.nv.info._Z10GPortfolioP17curandStateXORWOWPfS1_S1_ii,"",@"SHT_CUDA_INFO"
	.sectionflags	@""
	.align	4


	//----- nvinfo : EIATTR_CUDA_API_VERSION
	.align		4
        /*0000*/ 	.byte	0x04, 0x37
        /*0002*/ 	.short	(.L_76 - .L_75)
.L_75:
        /*0004*/ 	.word	0x00000082


	//----- nvinfo : EIATTR_KPARAM_INFO
	.align		4
.L_76:
        /*0008*/ 	.byte	0x04, 0x17
        /*000a*/ 	.short	(.L_78 - .L_77)
.L_77:
        /*000c*/ 	.word	0x00000000
        /*0010*/ 	.short	0x0005
        /*0012*/ 	.short	0x0024
        /*0014*/ 	.byte	0x00, 0xf0, 0x11, 0x00


	//----- nvinfo : EIATTR_KPARAM_INFO
	.align		4
.L_78:
        /*0018*/ 	.byte	0x04, 0x17
        /*001a*/ 	.short	(.L_80 - .L_79)
.L_79:
        /*001c*/ 	.word	0x00000000
        /*0020*/ 	.short	0x0004
        /*0022*/ 	.short	0x0020
        /*0024*/ 	.byte	0x00, 0xf0, 0x11, 0x00


	//----- nvinfo : EIATTR_KPARAM_INFO
	.align		4
.L_80:
        /*0028*/ 	.byte	0x04, 0x17
        /*002a*/ 	.short	(.L_82 - .L_81)
.L_81:
        /*002c*/ 	.word	0x00000000
        /*0030*/ 	.short	0x0003
        /*0032*/ 	.short	0x0018
        /*0034*/ 	.byte	0x00, 0xf5, 0x21, 0x00


	//----- nvinfo : EIATTR_KPARAM_INFO
	.align		4
.L_82:
        /*0038*/ 	.byte	0x04, 0x17
        /*003a*/ 	.short	(.L_84 - .L_83)
.L_83:
        /*003c*/ 	.word	0x00000000
        /*0040*/ 	.short	0x0002
        /*0042*/ 	.short	0x0010
        /*0044*/ 	.byte	0x00, 0xf5, 0x21, 0x00


	//----- nvinfo : EIATTR_KPARAM_INFO
	.align		4
.L_84:
        /*0048*/ 	.byte	0x04, 0x17
        /*004a*/ 	.short	(.L_86 - .L_85)
.L_85:
        /*004c*/ 	.word	0x00000000
        /*0050*/ 	.short	0x0001
        /*0052*/ 	.short	0x0008
        /*0054*/ 	.byte	0x00, 0xf5, 0x21, 0x00


	//----- nvinfo : EIATTR_KPARAM_INFO
	.align		4
.L_86:
        /*0058*/ 	.byte	0x04, 0x17
        /*005a*/ 	.short	(.L_88 - .L_87)
.L_87:
        /*005c*/ 	.word	0x00000000
        /*0060*/ 	.short	0x0000
        /*0062*/ 	.short	0x0000
        /*0064*/ 	.byte	0x00, 0xf5, 0x21, 0x00


	//----- nvinfo : EIATTR_SPARSE_MMA_MASK
	.align		4
.L_88:
        /*0068*/ 	.byte	0x03, 0x50
        /*006a*/ 	.short	0x0000


	//----- nvinfo : EIATTR_MAXREG_COUNT
	.align		4
        /*006c*/ 	.byte	0x03, 0x1b
        /*006e*/ 	.short	0x00ff


	//----- nvinfo : EIATTR_NUM_BARRIERS
	.align		4
        /*0070*/ 	.byte	0x02, 0x4c
        /*0072*/ 	.byte	0x01
	.zero		1


	//----- nvinfo : EIATTR_EXTERNS
	.align		4
        /*0074*/ 	.byte	0x04, 0x0f
        /*0076*/ 	.short	(.L_90 - .L_89)


	//   ....[0]....
	.align		4
.L_89:
        /*0078*/ 	.word	index@(vprintf)


	//----- nvinfo : EIATTR_MERCURY_ISA_VERSION
	.align		4
.L_90:
        /*007c*/ 	.byte	0x03, 0x5f
        /*007e*/ 	.short	0x0101


	//----- nvinfo : EIATTR_VRC_CTA_INIT_COUNT
	.align		4
        /*0080*/ 	.byte	0x02, 0x4a
	.zero		1
	.zero		1


	//----- nvinfo : EIATTR_SYSCALL_OFFSETS
	.align		4
        /*0084*/ 	.byte	0x04, 0x46
        /*0086*/ 	.short	(.L_92 - .L_91)


	//   ....[0]....
.L_91:
        /*0088*/ 	.word	0x00000700


	//----- nvinfo : EIATTR_EXIT_INSTR_OFFSETS
	.align		4
.L_92:
        /*008c*/ 	.byte	0x04, 0x1c
        /*008e*/ 	.short	(.L_94 - .L_93)


	//   ....[0]....
.L_93:
        /*0090*/ 	.word	0x000017f0


	//----- nvinfo : EIATTR_CRS_STACK_SIZE
	.align		4
.L_94:
        /*0094*/ 	.byte	0x04, 0x1e
        /*0096*/ 	.short	(.L_96 - .L_95)
.L_95:
        /*0098*/ 	.word	0x00000000


	//----- nvinfo : EIATTR_CBANK_PARAM_SIZE
	.align		4
.L_96:
        /*009c*/ 	.byte	0x03, 0x19
        /*009e*/ 	.short	0x0028


	//----- nvinfo : EIATTR_PARAM_CBANK
	.align		4
        /*00a0*/ 	.byte	0x04, 0x0a
        /*00a2*/ 	.short	(.L_98 - .L_97)
	.align		4
.L_97:
        /*00a4*/ 	.word	index@(.nv.constant0._Z10GPortfolioP17curandStateXORWOWPfS1_S1_ii)
        /*00a8*/ 	.short	0x0380
        /*00aa*/ 	.short	0x0028


	//----- nvinfo : EIATTR_SW_WAR
	.align		4
.L_98:
        /*00ac*/ 	.byte	0x04, 0x36
        /*00ae*/ 	.short	(.L_100 - .L_99)
.L_99:
        /*00b0*/ 	.word	0x00000008
.L_100:


//--------------------- .nv.info._Z11GCovariancePfi --------------------------
	.section	.nv.info._Z11GCovariancePfi,"",@"SHT_CUDA_INFO"
	.sectionflags	@""
	.align	4


	//----- nvinfo : EIATTR_CUDA_API_VERSION
	.align		4
        /*0000*/ 	.byte	0x04, 0x37
        /*0002*/ 	.short	(.L_102 - .L_101)
.L_101:
        /*0004*/ 	.word	0x00000082


	//----- nvinfo : EIATTR_KPARAM_INFO
	.align		4
.L_102:
        /*0008*/ 	.byte	0x04, 0x17
        /*000a*/ 	.short	(.L_104 - .L_103)
.L_103:
        /*000c*/ 	.word	0x00000000
        /*0010*/ 	.short	0x0001
        /*0012*/ 	.short	0x0008
        /*0014*/ 	.byte	0x00, 0xf0, 0x11, 0x00


	//----- nvinfo : EIATTR_KPARAM_INFO
	.align		4
.L_104:
        /*0018*/ 	.byte	0x04, 0x17
        /*001a*/ 	.short	(.L_106 - .L_105)
.L_105:
        /*001c*/ 	.word	0x00000000
        /*0020*/ 	.short	0x0000
        /*0022*/ 	.short	0x0000
        /*0024*/ 	.byte	0x00, 0xf5, 0x21, 0x00


	//----- nvinfo : EIATTR_SPARSE_MMA_MASK
	.align		4
.L_106:
        /*0028*/ 	.byte	0x03, 0x50
        /*002a*/ 	.short	0x0000


	//----- nvinfo : EIATTR_MAXREG_COUNT
	.align		4
        /*002c*/ 	.byte	0x03, 0x1b
        /*002e*/ 	.short	0x00ff


	//----- nvinfo : EIATTR_MERCURY_ISA_VERSION
	.align		4
        /*0030*/ 	.byte	0x03, 0x5f
        /*0032*/ 	.short	0x0101


	//----- nvinfo : EIATTR_VRC_CTA_INIT_COUNT
	.align		4
        /*0034*/ 	.byte	0x02, 0x4a
	.zero		1
	.zero		1


	//----- nvinfo : EIATTR_EXIT_INSTR_OFFSETS
	.align		4
        /*0038*/ 	.byte	0x04, 0x1c
        /*003a*/ 	.short	(.L_108 - .L_107)


	//   ....[0]....
.L_107:
        /*003c*/ 	.word	0x00001270


	//----- nvinfo : EIATTR_CRS_STACK_SIZE
	.align		4
.L_108:
        /*0040*/ 	.byte	0x04, 0x1e
        /*0042*/ 	.short	(.L_110 - .L_109)
.L_109:
        /*0044*/ 	.word	0x00000000


	//----- nvinfo : EIATTR_CBANK_PARAM_SIZE
	.align		4
.L_110:
        /*0048*/ 	.byte	0x03, 0x19
        /*004a*/ 	.short	0x000c


	//----- nvinfo : EIATTR_PARAM_CBANK
	.align		4
        /*004c*/ 	.byte	0x04, 0x0a
        /*004e*/ 	.short	(.L_112 - .L_111)
	.align		4
.L_111:
        /*0050*/ 	.word	index@(.nv.constant0._Z11GCovariancePfi)
        /*0054*/ 	.short	0x0380
        /*0056*/ 	.short	0x000c


	//----- nvinfo : EIATTR_SW_WAR
	.align		4
.L_112:
        /*0058*/ 	.byte	0x04, 0x36
        /*005a*/ 	.short	(.L_114 - .L_113)
.L_113:
        /*005c*/ 	.word	0x00000008
.L_114:


//--------------------- .nv.info._Z4GStdPfii      --------------------------
	.section	.nv.info._Z4GStdPfii,"",@"SHT_CUDA_INFO"
	.sectionflags	@""
	.align	4


	//----- nvinfo : EIATTR_CUDA_API_VERSION
	.align		4
        /*0000*/ 	.byte	0x04, 0x37
        /*0002*/ 	.short	(.L_116 - .L_115)
.L_115:
        /*0004*/ 	.word	0x00000082


	//----- nvinfo : EIATTR_KPARAM_INFO
	.align		4
.L_116:
        /*0008*/ 	.byte	0x04, 0x17
        /*000a*/ 	.short	(.L_118 - .L_117)
.L_117:
        /*000c*/ 	.word	0x00000000
        /*0010*/ 	.short	0x0002
        /*0012*/ 	.short	0x000c
        /*0014*/ 	.byte	0x00, 0xf0, 0x11, 0x00


	//----- nvinfo : EIATTR_KPARAM_INFO
	.align		4
.L_118:
        /*0018*/ 	.byte	0x04, 0x17
        /*001a*/ 	.short	(.L_120 - .L_119)
.L_119:
        /*001c*/ 	.word	0x00000000
        /*0020*/ 	.short	0x0001
        /*0022*/ 	.short	0x0008
        /*0024*/ 	.byte	0x00, 0xf0, 0x11, 0x00


	//----- nvinfo : EIATTR_KPARAM_INFO
	.align		4
.L_120:
        /*0028*/ 	.byte	0x04, 0x17
        /*002a*/ 	.short	(.L_122 - .L_121)
.L_121:
        /*002c*/ 	.word	0x00000000
        /*0030*/ 	.short	0x0000
        /*0032*/ 	.short	0x0000
        /*0034*/ 	.byte	0x00, 0xf5, 0x21, 0x00


	//----- nvinfo : EIATTR_SPARSE_MMA_MASK
	.align		4
.L_122:
        /*0038*/ 	.byte	0x03, 0x50
        /*003a*/ 	.short	0x0000


	//----- nvinfo : EIATTR_MAXREG_COUNT
	.align		4
        /*003c*/ 	.byte	0x03, 0x1b
        /*003e*/ 	.short	0x00ff


	//----- nvinfo : EIATTR_NUM_BARRIERS
	.align		4
        /*0040*/ 	.byte	0x02, 0x4c
        /*0042*/ 	.byte	0x01
	.zero		1


	//----- nvinfo : EIATTR_MERCURY_ISA_VERSION
	.align		4
        /*0044*/ 	.byte	0x03, 0x5f
        /*0046*/ 	.short	0x0101


	//----- nvinfo : EIATTR_VRC_CTA_INIT_COUNT
	.align		4
        /*0048*/ 	.byte	0x02, 0x4a
	.zero		1
	.zero		1


	//----- nvinfo : EIATTR_EXIT_INSTR_OFFSETS
	.align		4
        /*004c*/ 	.byte	0x04, 0x1c
        /*004e*/ 	.short	(.L_124 - .L_123)


	//   ....[0]....
.L_123:
        /*0050*/ 	.word	0x00000710


	//   ....[1]....
        /*0054*/ 	.word	0x00000920


	//----- nvinfo : EIATTR_CRS_STACK_SIZE
	.align		4
.L_124:
        /*0058*/ 	.byte	0x04, 0x1e
        /*005a*/ 	.short	(.L_126 - .L_125)
.L_125:
        /*005c*/ 	.word	0x00000000


	//----- nvinfo : EIATTR_CBANK_PARAM_SIZE
	.align		4
.L_126:
        /*0060*/ 	.byte	0x03, 0x19
        /*0062*/ 	.short	0x0010


	//----- nvinfo : EIATTR_PARAM_CBANK
	.align		4
        /*0064*/ 	.byte	0x04, 0x0a
        /*0066*/ 	.short	(.L_128 - .L_127)
	.align		4
.L_127:
        /*0068*/ 	.word	index@(.nv.constant0._Z4GStdPfii)
        /*006c*/ 	.short	0x0380
        /*006e*/ 	.short	0x0010


	//----- nvinfo : EIATTR_SW_WAR
	.align		4
.L_128:
        /*0070*/ 	.byte	0x04, 0x36
        /*0072*/ 	.short	(.L_130 - .L_129)
.L_129:
        /*0074*/ 	.word	0x00000008
.L_130:


//--------------------- .nv.info._Z14GReduceAveragePfii --------------------------
	.section	.nv.info._Z14GReduceAveragePfii,"",@"SHT_CUDA_INFO"
	.sectionflags	@""
	.align	4


	//----- nvinfo : EIATTR_CUDA_API_VERSION
	.align		4
        /*0000*/ 	.byte	0x04, 0x37
        /*0002*/ 	.short	(.L_132 - .L_131)
.L_131:
        /*0004*/ 	.word	0x00000082


	//----- nvinfo : EIATTR_KPARAM_INFO
	.align		4
.L_132:
        /*0008*/ 	.byte	0x04, 0x17
        /*000a*/ 	.short	(.L_134 - .L_133)
.L_133:
        /*000c*/ 	.word	0x00000000
        /*0010*/ 	.short	0x0002
        /*0012*/ 	.short	0x000c
        /*0014*/ 	.byte	0x00, 0xf0, 0x11, 0x00


	//----- nvinfo : EIATTR_KPARAM_INFO
	.align		4
.L_134:
        /*0018*/ 	.byte	0x04, 0x17
        /*001a*/ 	.short	(.L_136 - .L_135)
.L_135:
        /*001c*/ 	.word	0x00000000
        /*0020*/ 	.short	0x0001
        /*0022*/ 	.short	0x0008
        /*0024*/ 	.byte	0x00, 0xf0, 0x11, 0x00


	//----- nvinfo : EIATTR_KPARAM_INFO
	.align		4
.L_136:
        /*0028*/ 	.byte	0x04, 0x17
        /*002a*/ 	.short	(.L_138 - .L_137)
.L_137:
        /*002c*/ 	.word	0x00000000
        /*0030*/ 	.short	0x0000
        /*0032*/ 	.short	0x0000
        /*0034*/ 	.byte	0x00, 0xf5, 0x21, 0x00


	//----- nvinfo : EIATTR_SPARSE_MMA_MASK
	.align		4
.L_138:
        /*0038*/ 	.byte	0x03, 0x50
        /*003a*/ 	.short	0x0000


	//----- nvinfo : EIATTR_MAXREG_COUNT
	.align		4
        /*003c*/ 	.byte	0x03, 0x1b
        /*003e*/ 	.short	0x00ff


	//----- nvinfo : EIATTR_MERCURY_ISA_VERSION
	.align		4
        /*0040*/ 	.byte	0x03, 0x5f
        /*0042*/ 	.short	0x0101


	//----- nvinfo : EIATTR_VRC_CTA_INIT_COUNT
	.align		4
        /*0044*/ 	.byte	0x02, 0x4a
	.zero		1
	.zero		1


	//----- nvinfo : EIATTR_EXIT_INSTR_OFFSETS
	.align		4
        /*0048*/ 	.byte	0x04, 0x1c
        /*004a*/ 	.short	(.L_140 - .L_139)


	//   ....[0]....
.L_139:
        /*004c*/ 	.word	0x00000db0


	//----- nvinfo : EIATTR_CRS_STACK_SIZE
	.align		4
.L_140:
        /*0050*/ 	.byte	0x04, 0x1e
        /*0052*/ 	.short	(.L_142 - .L_141)
.L_141:
        /*0054*/ 	.word	0x00000000


	//----- nvinfo : EIATTR_CBANK_PARAM_SIZE
	.align		4
.L_142:
        /*0058*/ 	.byte	0x03, 0x19
        /*005a*/ 	.short	0x0010


	//----- nvinfo : EIATTR_PARAM_CBANK
	.align		4
        /*005c*/ 	.byte	0x04, 0x0a
        /*005e*/ 	.short	(.L_144 - .L_143)
	.align		4
.L_143:
        /*0060*/ 	.word	index@(.nv.constant0._Z14GReduceAveragePfii)
        /*0064*/ 	.short	0x0380
        /*0066*/ 	.short	0x0010


	//----- nvinfo : EIATTR_SW_WAR
	.align		4
.L_144:
        /*0068*/ 	.byte	0x04, 0x36
        /*006a*/ 	.short	(.L_146 - .L_145)
.L_145:
        /*006c*/ 	.word	0x00000008
.L_146:


//--------------------- .nv.info._Z15GPercentReturnsPfS_i --------------------------
	.section	.nv.info._Z15GPercentReturnsPfS_i,"",@"SHT_CUDA_INFO"
	.sectionflags	@""
	.align	4


	//----- nvinfo : EIATTR_CUDA_API_VERSION
	.align		4
        /*0000*/ 	.byte	0x04, 0x37
        /*0002*/ 	.short	(.L_148 - .L_147)
.L_147:
        /*0004*/ 	.word	0x00000082


	//----- nvinfo : EIATTR_KPARAM_INFO
	.align		4
.L_148:
        /*0008*/ 	.byte	0x04, 0x17
        /*000a*/ 	.short	(.L_150 - .L_149)
.L_149:
        /*000c*/ 	.word	0x00000000
        /*0010*/ 	.short	0x0002
        /*0012*/ 	.short	0x0010
        /*0014*/ 	.byte	0x00, 0xf0, 0x11, 0x00


	//----- nvinfo : EIATTR_KPARAM_INFO
	.align		4
.L_150:
        /*0018*/ 	.byte	0x04, 0x17
        /*001a*/ 	.short	(.L_152 - .L_151)
.L_151:
        /*001c*/ 	.word	0x00000000
        /*0020*/ 	.short	0x0001
        /*0022*/ 	.short	0x0008
        /*0024*/ 	.byte	0x00, 0xf5, 0x21, 0x00


	//----- nvinfo : EIATTR_KPARAM_INFO
	.align		4
.L_152:
        /*0028*/ 	.byte	0x04, 0x17
        /*002a*/ 	.short	(.L_154 - .L_153)
.L_153:
        /*002c*/ 	.word	0x00000000
        /*0030*/ 	.short	0x0000
        /*0032*/ 	.short	0x0000
        /*0034*/ 	.byte	0x00, 0xf5, 0x21, 0x00


	//----- nvinfo : EIATTR_SPARSE_MMA_MASK
	.align		4
.L_154:
        /*0038*/ 	.byte	0x03, 0x50
        /*003a*/ 	.short	0x0000


	//----- nvinfo : EIATTR_MAXREG_COUNT
	.align		4
        /*003c*/ 	.byte	0x03, 0x1b
        /*003e*/ 	.short	0x00ff


	//----- nvinfo : EIATTR_NUM_BARRIERS
	.align		4
        /*0040*/ 	.byte	0x02, 0x4c
        /*0042*/ 	.byte	0x01
	.zero		1


	//----- nvinfo : EIATTR_MERCURY_ISA_VERSION
	.align		4
        /*0044*/ 	.byte	0x03, 0x5f
        /*0046*/ 	.short	0x0101


	//----- nvinfo : EIATTR_VRC_CTA_INIT_COUNT
	.align		4
        /*0048*/ 	.byte	0x02, 0x4a
	.zero		1
	.zero		1


	//----- nvinfo : EIATTR_EXIT_INSTR_OFFSETS
	.align		4
        /*004c*/ 	.byte	0x04, 0x1c
        /*004e*/ 	.short	(.L_156 - .L_155)


	//   ....[0]....
.L_155:
        /*0050*/ 	.word	0x000000f0


	//   ....[1]....
        /*0054*/ 	.word	0x00000240


	//----- nvinfo : EIATTR_CRS_STACK_SIZE
	.align		4
.L_156:
        /*0058*/ 	.byte	0x04, 0x1e
        /*005a*/ 	.short	(.L_158 - .L_157)
.L_157:
        /*005c*/ 	.word	0x00000000


	//----- nvinfo : EIATTR_CBANK_PARAM_SIZE
	.align		4
.L_158:
        /*0060*/ 	.byte	0x03, 0x19
        /*0062*/ 	.short	0x0014


	//----- nvinfo : EIATTR_PARAM_CBANK
	.align		4
        /*0064*/ 	.byte	0x04, 0x0a
        /*0066*/ 	.short	(.L_160 - .L_159)
	.align		4
.L_159:
        /*0068*/ 	.word	index@(.nv.constant0._Z15GPercentReturnsPfS_i)
        /*006c*/ 	.short	0x0380
        /*006e*/ 	.short	0x0014


	//----- nvinfo : EIATTR_SW_WAR
	.align		4
.L_160:
        /*0070*/ 	.byte	0x04, 0x36
        /*0072*/ 	.short	(.L_162 - .L_161)
.L_161:
        /*0074*/ 	.word	0x00000008
.L_162:


//--------------------- .nv.callgraph             --------------------------
	.section	.nv.callgraph,"",@"SHT_CUDA_CALLGRAPH"
	.align	4
	.sectionentsize	8
	.align		4
        /*0000*/ 	.word	0x00000000
	.align		4
        /*0004*/ 	.word	0xffffffff
	.align		4
        /*0008*/ 	.word	index@(_Z10GPortfolioP17curandStateXORWOWPfS1_S1_ii)
	.align		4
        /*000c*/ 	.word	index@(vprintf)
	.align		4
        /*0010*/ 	.word	0x00000000
	.align		4
        /*0014*/ 	.word	0xfffffffe
	.align		4
        /*0018*/ 	.word	0x00000000
	.align		4
        /*001c*/ 	.word	0xfffffffd
	.align		4
        /*0020*/ 	.word	0x00000000
	.align		4
        /*0024*/ 	.word	0xfffffffc


//--------------------- .nv.constant4             --------------------------
	.section	.nv.constant4,"a",@progbits
	.align	8
	.align		8
.nv.constant4:
        /*0000*/ 	.dword	precalc_xorwow_matrix
	.align		8
        /*0008*/ 	.dword	precalc_xorwow_offset_matrix
	.align		8
        /*0010*/ 	.dword	mrg32k3aM1
	.align		8
        /*0018*/ 	.dword	mrg32k3aM2
	.align		8
        /*0020*/ 	.dword	mrg32k3aM1SubSeq
	.align		8
        /*0028*/ 	.dword	mrg32k3aM2SubSeq
	.align		8
        /*0030*/ 	.dword	mrg32k3aM1Seq
	.align		8
        /*0038*/ 	.dword	mrg32k3aM2Seq
	.align		8
        /*0040*/ 	.dword	$str
	.align		8
        /*0048*/ 	.dword	vprintf


//--------------------- .nv.constant3             --------------------------
	.section	.nv.constant3,"a",@progbits
	.align	8
.nv.constant3:
	.type		__cr_lgamma_table,@object
	.size		__cr_lgamma_table,(c_returns - __cr_lgamma_table)
__cr_lgamma_table:
        /*0000*/ 	.byte	0x00, 0x00, 0x00, 0x00, 0x00, 0x00, 0x00, 0x00, 0x00, 0x00, 0x00, 0x00, 0x00, 0x00, 0x00, 0x00
        /*0010*/ 	.byte	0xef, 0x39, 0xfa, 0xfe, 0x42, 0x2e, 0xe6, 0x3f, 0x02, 0x20, 0x2a, 0xfa, 0x0b, 0xab, 0xfc, 0x3f
        /*0020*/ 	.byte	0xf9, 0x2c, 0x92, 0x7c, 0xa7, 0x6c, 0x09, 0x40, 0xc9, 0x79, 0x44, 0x3c, 0x64, 0x26, 0x13, 0x40
        /*0030*/ 	.byte	0xca, 0x01, 0xcf, 0x3a, 0x27, 0x51, 0x1a, 0x40, 0x30, 0xcc, 0x2d, 0xf3, 0xe1, 0x0c, 0x21, 0x40
        /*0040*/ 	.byte	0x0d, 0xb7, 0xfc, 0x82, 0x8e, 0x35, 0x25, 0x40
	.type		c_returns,@object
	.size		c_returns,(c_averages - c_returns)
c_returns:
	.zero		62568
	.type		c_averages,@object
	.size		c_averages,(c_std - c_averages)
c_averages:
	.zero		632
	.type		c_std,@object
	.size		c_std,(.L_11 - c_std)
c_std:
	.zero		632
.L_11:


//--------------------- .text._Z10init_stuffP17curandStateXORWOW --------------------------
	.section	.text._Z10init_stuffP17curandStateXORWOW,"ax",@progbits
	.align	128
        .global         _Z10init_stuffP17curandStateXORWOW
        .type           _Z10init_stuffP17curandStateXORWOW,@function
        .size           _Z10init_stuffP17curandStateXORWOW,(.L_x_108 - _Z10init_stuffP17curandStateXORWOW)
        .other          _Z10init_stuffP17curandStateXORWOW,@"STO_CUDA_ENTRY STV_DEFAULT"
_Z10init_stuffP17curandStateXORWOW:
.text._Z10init_stuffP17curandStateXORWOW:
[----:B------:R-:W-:Y:S01]  /*0000*/  LDC R1, c[0x0][0x37c] ;  /* 0x0000df00ff017b82 */ /* 0x000fe20000000800 */
[----:B------:R-:W0:Y:S07]  /*0010*/  S2R R0, SR_TID.X ;  /* 0x0000000000007919 */ /* 0x000e2e0000002100 */
[----:B------:R-:W0:Y:S01]  /*0020*/  S2UR UR6, SR_CTAID.X ;  /* 0x00000000000679c3 */ /* 0x000e220000002500 */
[----:B------:R-:W1:Y:S01]  /*0030*/  LDCU.64 UR4, c[0x0][0x358] ;  /* 0x00006b00ff0477ac */ /* 0x000e620008000a00 */
[----:B------:R-:W-:Y:S01]  /*0040*/  IMAD.MOV.U32 R2, RZ, RZ, -0x521c20b8 ;  /* 0xade3df48ff027424 */ /* 0x000fe200078e00ff */
[----:B------:R-:W-:Y:S01]  /*0050*/  BSSY.RECONVERGENT B0, `(.L_x_0) ;  /* 0x00000df000007945 */ /* 0x000fe20003800200 */
[----:B------:R-:W-:-:S02]  /*0060*/  IMAD.MOV.U32 R3, RZ, RZ, -0x24b72fbb ;  /* 0xdb48d045ff037424 */ /* 0x000fc400078e00ff */
[----:B------:R-:W-:Y:S02]  /*0070*/  IMAD.MOV.U32 R4, RZ, RZ, -0x3988a92b ;  /* 0xc67756d5ff047424 */ /* 0x000fe400078e00ff */
[----:B------:R-:W0:Y:S01]  /*0080*/  LDC R13, c[0x0][0x360] ;  /* 0x0000d800ff0d7b82 */ /* 0x000e220000000800 */
[----:B------:R-:W-:Y:S02]  /*0090*/  IMAD.MOV.U32 R5, RZ, RZ, -0x75bd8fc ;  /* 0xf8a42704ff057424 */ /* 0x000fe400078e00ff */
[----:B------:R-:W-:Y:S02]  /*00a0*/  IMAD.MOV.U32 R8, RZ, RZ, -0x23270784 ;  /* 0xdcd8f87cff087424 */ /* 0x000fe400078e00ff */
[----:B------:R-:W-:-:S03]  /*00b0*/  IMAD.MOV.U32 R9, RZ, RZ, -0x2bbabdb7 ;  /* 0xd4454249ff097424 */ /* 0x000fc600078e00ff */
[----:B------:R-:W2:Y:S01]  /*00c0*/  LDC.64 R6, c[0x0][0x380] ;  /* 0x0000e000ff067b82 */ /* 0x000ea20000000a00 */
[----:B0-----:R-:W-:-:S05]  /*00d0*/  IMAD R13, R13, UR6, R0 ;  /* 0x000000060d0d7c24 */ /* 0x001fca000f8e0200 */
[C---:B------:R-:W-:Y:S01]  /*00e0*/  ISETP.NE.AND P0, PT, R13.reuse, RZ, PT ;  /* 0x000000ff0d00720c */ /* 0x040fe20003f05270 */
[----:B--2---:R-:W-:-:S05]  /*00f0*/  IMAD.WIDE R6, R13, 0x30, R6 ;  /* 0x000000300d067825 */ /* 0x004fca00078e0206 */
[----:B-1----:R0:W-:Y:S04]  /*0100*/  STG.E.64 desc[UR4][R6.64], R2 ;  /* 0x0000000206007986 */ /* 0x0021e8000c101b04 */
[----:B------:R0:W-:Y:S04]  /*0110*/  STG.E.64 desc[UR4][R6.64+0x8], R4 ;  /* 0x0000080406007986 */ /* 0x0001e8000c101b04 */
[----:B------:R0:W-:Y:S01]  /*0120*/  STG.E.64 desc[UR4][R6.64+0x10], R8 ;  /* 0x0000100806007986 */ /* 0x0001e2000c101b04 */
[----:B------:R-:W-:Y:S05]  /*0130*/  @!P0 BRA `(.L_x_1) ;  /* 0x0000000c00408947 */ /* 0x000fea0003800000 */
[----:B------:R-:W-:Y:S01]  /*0140*/  SHF.R.S32.HI R0, RZ, 0x1f, R13 ;  /* 0x0000001fff007819 */ /* 0x000fe2000001140d */
[----:B------:R-:W-:-:S07]  /*0150*/  IMAD.MOV.U32 R12, RZ, RZ, RZ ;  /* 0x000000ffff0c7224 */ /* 0x000fce00078e00ff */
.L_x_7:
[----:B0-----:R-:W-:Y:S01]  /*0160*/  LOP3.LUT R2, R13, 0x3, RZ, 0xc0, !PT ;  /* 0x000000030d027812 */ /* 0x001fe200078ec0ff */
[----:B------:R-:W-:Y:S03]  /*0170*/  BSSY.RECONVERGENT B1, `(.L_x_2) ;  /* 0x00000c6000017945 */ /* 0x000fe60003800200 */
[----:B------:R-:W-:-:S04]  /*0180*/  ISETP.NE.U32.AND P0, PT, R2, RZ, PT ;  /* 0x000000ff0200720c */ /* 0x000fc80003f05070 */
[----:B------:R-:W-:-:S13]  /*0190*/  ISETP.NE.AND.EX P0, PT, RZ, RZ, PT, P0 ;  /* 0x000000ffff00720c */ /* 0x000fda0003f05300 */
[----:B------:R-:W-:Y:S05]  /*01a0*/  @!P0 BRA `(.L_x_3) ;  /* 0x0000000c00088947 */ /* 0x000fea0003800000 */
[----:B------:R-:W0:Y:S01]  /*01b0*/  LDC.64 R8, c[0x4][RZ] ;  /* 0x01000000ff087b82 */ /* 0x000e220000000a00 */
[----:B------:R-:W-:Y:S02]  /*01c0*/  IMAD.MOV.U32 R14, RZ, RZ, RZ ;  /* 0x000000ffff0e7224 */ /* 0x000fe400078e00ff */
[----:B0-----:R-:W-:-:S07]  /*01d0*/  IMAD.WIDE.U32 R8, R12, 0xc80, R8 ;  /* 0x00000c800c087825 */ /* 0x001fce00078e0008 */
.L_x_6:
[----:B0-----:R-:W-:Y:S01]  /*01e0*/  IMAD.MOV.U32 R15, RZ, RZ, RZ ;  /* 0x000000ffff0f7224 */ /* 0x001fe200078e00ff */
[----:B------:R-:W-:Y:S01]  /*01f0*/  CS2R R2, SRZ ;  /* 0x0000000000027805 */ /* 0x000fe2000001ff00 */
[----:B------:R-:W-:Y:S01]  /*0200*/  IMAD.MOV.U32 R17, RZ, RZ, RZ ;  /* 0x000000ffff117224 */ /* 0x000fe200078e00ff */
[----:B------:R-:W-:-:S07]  /*0210*/  CS2R R4, SRZ ;  /* 0x0000000000047805 */ /* 0x000fce000001ff00 */
.L_x_5:
[----:B------:R-:W-:-:S05]  /*0220*/  IMAD.WIDE.U32 R10, R17, 0x4, R6 ;  /* 0x00000004110a7825 */ /* 0x000fca00078e0006 */
[----:B------:R0:W5:Y:S01]  /*0230*/  LDG.E R16, desc[UR4][R10.64+0x4] ;  /* 0x000004040a107981 */ /* 0x000162000c1e1900 */
[----:B------:R-:W-:-:S07]  /*0240*/  IMAD.MOV.U32 R19, RZ, RZ, RZ ;  /* 0x000000ffff137224 */ /* 0x000fce00078e00ff */
.L_x_4:
[----:B-----5:R-:W-:Y:S01]  /*0250*/  SHF.R.U32.HI R24, RZ, R19, R16 ;  /* 0x00000013ff187219 */ /* 0x020fe20000011610 */
[----:B0-----:R-:W-:-:S03]  /*0260*/  IMAD.SHL.U32 R10, R17, 0x20, RZ ;  /* 0x00000020110a7824 */ /* 0x001fc600078e00ff */
[----:B------:R-:W-:Y:S01]  /*0270*/  LOP3.LUT R11, R24, 0x1, RZ, 0xc0, !PT ;  /* 0x00000001180b7812 */ /* 0x000fe200078ec0ff */
[----:B------:R-:W-:-:S03]  /*0280*/  IMAD.IADD R10, R10, 0x1, R19 ;  /* 0x000000010a0a7824 */ /* 0x000fc600078e0213 */
[----:B------:R-:W-:Y:S01]  /*0290*/  ISETP.NE.U32.AND P0, PT, R11, 0x1, PT ;  /* 0x000000010b00780c */ /* 0x000fe20003f05070 */
[----:B------:R-:W-:-:S03]  /*02a0*/  IMAD R11, R10, 0x5, RZ ;  /* 0x000000050a0b7824 */ /* 0x000fc600078e02ff */
[----:B------:R-:W-:Y:S01]  /*02b0*/  R2P PR, R24, 0x7e ;  /* 0x0000007e18007804 */ /* 0x000fe20000000000 */
[----:B------:R-:W-:-:S08]  /*02c0*/  IMAD.WIDE.U32 R10, R11, 0x4, R8 ;  /* 0x000000040b0a7825 */ /* 0x000fd000078e0008 */
[----:B------:R-:W2:Y:S04]  /*02d0*/  @!P0 LDG.E R18, desc[UR4][R10.64] ;  /* 0x000000040a128981 */ /* 0x000ea8000c1e1900 */
[----:B------:R-:W3:Y:S04]  /*02e0*/  @!P0 LDG.E R20, desc[UR4][R10.64+0x10] ;  /* 0x000010040a148981 */ /* 0x000ee8000c1e1900 */
[----:B------:R-:W4:Y:S04]  /*02f0*/  @P1 LDG.E R22, desc[UR4][R10.64+0x14] ;  /* 0x000014040a161981 */ /* 0x000f28000c1e1900 */
[----:B------:R-:W4:Y:S04]  /*0300*/  @P2 LDG.E R26, desc[UR4][R10.64+0x28] ;  /* 0x000028040a1a2981 */ /* 0x000f28000c1e1900 */
[----:B------:R-:W4:Y:S04]  /*0310*/  @!P0 LDG.E R21, desc[UR4][R10.64+0x4] ;  /* 0x000004040a158981 */ /* 0x000f28000c1e1900 */
[----:B------:R-:W4:Y:S04]  /*0320*/  @!P0 LDG.E R23, desc[UR4][R10.64+0xc] ;  /* 0x00000c040a178981 */ /* 0x000f28000c1e1900 */
[----:B------:R-:W4:Y:S04]  /*0330*/  @P1 LDG.E R25, desc[UR4][R10.64+0x18] ;  /* 0x000018040a191981 */ /* 0x000f28000c1e1900 */
[----:B------:R-:W4:Y:S04]  /*0340*/  @P3 LDG.E R28, desc[UR4][R10.64+0x3c] ;  /* 0x00003c040a1c3981 */ /* 0x000f28000c1e1900 */
[----:B------:R-:W4:Y:S01]  /*0350*/  @P6 LDG.E R27, desc[UR4][R10.64+0x7c] ;  /* 0x00007c040a1b6981 */ /* 0x000f22000c1e1900 */
[----:B--2---:R-:W-:-:S03]  /*0360*/  @!P0 LOP3.LUT R15, R15, R18, RZ, 0x3c, !PT ;  /* 0x000000120f0f8212 */ /* 0x004fc600078e3cff */
[----:B------:R-:W2:Y:S01]  /*0370*/  @!P0 LDG.E R18, desc[UR4][R10.64+0x8] ;  /* 0x000008040a128981 */ /* 0x000ea2000c1e1900 */
[----:B---3--:R-:W-:-:S03]  /*0380*/  @!P0 LOP3.LUT R3, R3, R20, RZ, 0x3c, !PT ;  /* 0x0000001403038212 */ /* 0x008fc600078e3cff */
[----:B------:R-:W3:Y:S01]  /*0390*/  @P1 LDG.E R20, desc[UR4][R10.64+0x24] ;  /* 0x000024040a141981 */ /* 0x000ee2000c1e1900 */
[----:B----4-:R-:W-:-:S03]  /*03a0*/  @P1 LOP3.LUT R15, R15, R22, RZ, 0x3c, !PT ;  /* 0x000000160f0f1212 */ /* 0x010fc600078e3cff */
[----:B------:R-:W4:Y:S01]  /*03b0*/  @P2 LDG.E R22, desc[UR4][R10.64+0x38] ;  /* 0x000038040a162981 */ /* 0x000f22000c1e1900 */
[----:B------:R-:W-:-:S03]  /*03c0*/  @P2 LOP3.LUT R15, R15, R26, RZ, 0x3c, !PT ;  /* 0x0000001a0f0f2212 */ /* 0x000fc600078e3cff */
[----:B------:R-:W4:Y:S01]  /*03d0*/  @P4 LDG.E R26, desc[UR4][R10.64+0x50] ;  /* 0x000050040a1a4981 */ /* 0x000f22000c1e1900 */
[----:B------:R-:W-:-:S03]  /*03e0*/  @!P0 LOP3.LUT R4, R4, R21, RZ, 0x3c, !PT ;  /* 0x0000001504048212 */ /* 0x000fc600078e3cff */
[----:B------:R-:W4:Y:S01]  /*03f0*/  @P1 LDG.E R21, desc[UR4][R10.64+0x20] ;  /* 0x000020040a151981 */ /* 0x000f22000c1e1900 */
[----:B------:R-:W-:-:S03]  /*0400*/  @!P0 LOP3.LUT R2, R2, R23, RZ, 0x3c, !PT ;  /* 0x0000001702028212 */ /* 0x000fc600078e3cff */
[----:B------:R-:W4:Y:S01]  /*0410*/  @P2 LDG.E R23, desc[UR4][R10.64+0x2c] ;  /* 0x00002c040a172981 */ /* 0x000f22000c1e1900 */
[----:B------:R-:W-:-:S03]  /*0420*/  @P1 LOP3.LUT R4, R4, R25, RZ, 0x3c, !PT ;  /* 0x0000001904041212 */ /* 0x000fc600078e3cff */
[----:B------:R-:W4:Y:S01]  /*0430*/  @P2 LDG.E R25, desc[UR4][R10.64+0x34] ;  /* 0x000034040a192981 */ /* 0x000f22000c1e1900 */
[----:B--2---:R-:W-:-:S03]  /*0440*/  @!P0 LOP3.LUT R5, R5, R18, RZ, 0x3c, !PT ;  /* 0x0000001205058212 */ /* 0x004fc600078e3cff */
[----:B------:R-:W2:Y:S01]  /*0450*/  @P1 LDG.E R18, desc[UR4][R10.64+0x1c] ;  /* 0x00001c040a121981 */ /* 0x000ea2000c1e1900 */
[----:B---3--:R-:W-:-:S03]  /*0460*/  @P1 LOP3.LUT R3, R3, R20, RZ, 0x3c, !PT ;  /* 0x0000001403031212 */ /* 0x008fc600078e3cff */
[----:B------:R-:W3:Y:S01]  /*0470*/  @P2 LDG.E R20, desc[UR4][R10.64+0x30] ;  /* 0x000030040a142981 */ /* 0x000ee2000c1e1900 */
[----:B----4-:R-:W-:-:S03]  /*0480*/  @P2 LOP3.LUT R3, R3, R22, RZ, 0x3c, !PT ;  /* 0x0000001603032212 */ /* 0x010fc600078e3cff */
[----:B------:R-:W4:Y:S01]  /*0490*/  @P3 LDG.E R22, desc[UR4][R10.64+0x4c] ;  /* 0x00004c040a163981 */ /* 0x000f22000c1e1900 */
[----:B------:R-:W-:-:S04]  /*04a0*/  @P3 LOP3.LUT R15, R15, R28, RZ, 0x3c, !PT ;  /* 0x0000001c0f0f3212 */ /* 0x000fc800078e3cff */
[----:B------:R-:W-:Y:S02]  /*04b0*/  @P4 LOP3.LUT R15, R15, R26, RZ, 0x3c, !PT ;  /* 0x0000001a0f0f4212 */ /* 0x000fe400078e3cff */
[----:B------:R-:W-:Y:S01]  /*04c0*/  @P1 LOP3.LUT R2, R2, R21, RZ, 0x3c, !PT ;  /* 0x0000001502021212 */ /* 0x000fe200078e3cff */
[----:B------:R-:W4:Y:S04]  /*04d0*/  @P5 LDG.E R26, desc[UR4][R10.64+0x64] ;  /* 0x000064040a1a5981 */ /* 0x000f28000c1e1900 */
[----:B------:R-:W4:Y:S01]  /*04e0*/  @P3 LDG.E R21, desc[UR4][R10.64+0x40] ;  /* 0x000040040a153981 */ /* 0x000f22000c1e1900 */
[----:B------:R-:W-:Y:S02]  /*04f0*/  @P2 LOP3.LUT R4, R4, R23, RZ, 0x3c, !PT ;  /* 0x0000001704042212 */ /* 0x000fe400078e3cff */
[----:B------:R-:W-:Y:S01]  /*0500*/  @P2 LOP3.LUT R2, R2, R25, RZ, 0x3c, !PT ;  /* 0x0000001902022212 */ /* 0x000fe200078e3cff */
[----:B------:R-:W4:Y:S04]  /*0510*/  @P3 LDG.E R23, desc[UR4][R10.64+0x48] ;  /* 0x000048040a173981 */ /* 0x000f28000c1e1900 */
[----:B------:R-:W4:Y:S01]  /*0520*/  @P4 LDG.E R25, desc[UR4][R10.64+0x54] ;  /* 0x000054040a194981 */ /* 0x000f22000c1e1900 */
[----:B--2---:R-:W-:-:S03]  /*0530*/  @P1 LOP3.LUT R5, R5, R18, RZ, 0x3c, !PT ;  /* 0x0000001205051212 */ /* 0x004fc600078e3cff */
[----:B------:R-:W2:Y:S01]  /*0540*/  @P3 LDG.E R18, desc[UR4][R10.64+0x44] ;  /* 0x000044040a123981 */ /* 0x000ea2000c1e1900 */
[----:B---3--:R-:W-:-:S03]  /*0550*/  @P2 LOP3.LUT R5, R5, R20, RZ, 0x3c, !PT ;  /* 0x0000001405052212 */ /* 0x008fc600078e3cff */
[----:B------:R-:W3:Y:S01]  /*0560*/  @P4 LDG.E R20, desc[UR4][R10.64+0x58] ;  /* 0x000058040a144981 */ /* 0x000ee2000c1e1900 */
[----:B----4-:R-:W-:-:S03]  /*0570*/  @P3 LOP3.LUT R3, R3, R22, RZ, 0x3c, !PT ;  /* 0x0000001603033212 */ /* 0x010fc600078e3cff */
[----:B------:R-:W4:Y:S01]  /*0580*/  @P4 LDG.E R22, desc[UR4][R10.64+0x60] ;  /* 0x000060040a164981 */ /* 0x000f22000c1e1900 */
[----:B------:R-:W-:Y:S02]  /*0590*/  LOP3.LUT P0, RZ, R24, 0x80, RZ, 0xc0, !PT ;  /* 0x0000008018ff7812 */ /* 0x000fe4000780c0ff */
[----:B------:R-:W-:Y:S02]  /*05a0*/  @P5 LOP3.LUT R15, R15, R26, RZ, 0x3c, !PT ;  /* 0x0000001a0f0f5212 */ /* 0x000fe400078e3cff */
[----:B------:R-:W4:Y:S01]  /*05b0*/  @P6 LDG.E R26, desc[UR4][R10.64+0x78] ;  /* 0x000078040a1a6981 */ /* 0x000f22000c1e1900 */
[----:B------:R-:W-:-:S03]  /*05c0*/  @P3 LOP3.LUT R4, R4, R21, RZ, 0x3c, !PT ;  /* 0x0000001504043212 */ /* 0x000fc600078e3cff */
[----:B------:R-:W4:Y:S01]  /*05d0*/  @P4 LDG.E R21, desc[UR4][R10.64+0x5c] ;  /* 0x00005c040a154981 */ /* 0x000f22000c1e1900 */
[----:B------:R-:W-:-:S03]  /*05e0*/  @P3 LOP3.LUT R2, R2, R23, RZ, 0x3c, !PT ;  /* 0x0000001702023212 */ /* 0x000fc600078e3cff */
[----:B------:R-:W4:Y:S01]  /*05f0*/  @P5 LDG.E R23, desc[UR4][R10.64+0x68] ;  /* 0x000068040a175981 */ /* 0x000f22000c1e1900 */
[----:B------:R-:W-:-:S03]  /*0600*/  @P4 LOP3.LUT R4, R4, R25, RZ, 0x3c, !PT ;  /* 0x0000001904044212 */ /* 0x000fc600078e3cff */
[----:B------:R-:W4:Y:S01]  /*0610*/  @P5 LDG.E R25, desc[UR4][R10.64+0x70] ;  /* 0x000070040a195981 */ /* 0x000f22000c1e1900 */
[----:B--2---:R-:W-:-:S03]  /*0620*/  @P3 LOP3.LUT R5, R5, R18, RZ, 0x3c, !PT ;  /* 0x0000001205053212 */ /* 0x004fc600078e3cff */
[----:B------:R-:W2:Y:S01]  /*0630*/  @P5 LDG.E R18, desc[UR4][R10.64+0x6c] ;  /* 0x00006c040a125981 */ /* 0x000ea2000c1e1900 */
[----:B---3--:R-:W-:-:S03]  /*0640*/  @P4 LOP3.LUT R5, R5, R20, RZ, 0x3c, !PT ;  /* 0x0000001405054212 */ /* 0x008fc600078e3cff */
[----:B------:R-:W3:Y:S01]  /*0650*/  @P5 LDG.E R20, desc[UR4][R10.64+0x74] ;  /* 0x000074040a145981 */ /* 0x000ee2000c1e1900 */
[----:B----4-:R-:W-:-:S03]  /*0660*/  @P4 LOP3.LUT R3, R3, R22, RZ, 0x3c, !PT ;  /* 0x0000001603034212 */ /* 0x010fc600078e3cff */
[----:B------:R-:W4:Y:S01]  /*0670*/  @P0 LDG.E R22, desc[UR4][R10.64+0x8c] ;  /* 0x00008c040a160981 */ /* 0x000f22000c1e1900 */
[----:B------:R-:W-:-:S03]  /*0680*/  @P6 LOP3.LUT R15, R15, R26, RZ, 0x3c, !PT ;  /* 0x0000001a0f0f6212 */ /* 0x000fc600078e3cff */
        /* <DEDUP_REMOVED lines=13> */
[----:B------:R-:W-:Y:S02]  /*0760*/  @P6 LOP3.LUT R4, R4, R27, RZ, 0x3c, !PT ;  /* 0x0000001b04046212 */ /* 0x000fe400078e3cff */
[----:B------:R-:W-:Y:S02]  /*0770*/  @P6 LOP3.LUT R2, R2, R21, RZ, 0x3c, !PT ;  /* 0x0000001502026212 */ /* 0x000fe400078e3cff */
[----:B------:R-:W-:Y:S02]  /*0780*/  @P0 LOP3.LUT R4, R4, R23, RZ, 0x3c, !PT ;  /* 0x0000001704040212 */ /* 0x000fe400078e3cff */
[----:B------:R-:W-:Y:S02]  /*0790*/  @P0 LOP3.LUT R2, R2, R25, RZ, 0x3c, !PT ;  /* 0x0000001902020212 */ /* 0x000fe400078e3cff */
[----:B--2---:R-:W-:Y:S02]  /*07a0*/  @P6 LOP3.LUT R5, R5, R18, RZ, 0x3c, !PT ;  /* 0x0000001205056212 */ /* 0x004fe400078e3cff */
[----:B---3--:R-:W-:-:S02]  /*07b0*/  @P6 LOP3.LUT R3, R3, R20, RZ, 0x3c, !PT ;  /* 0x0000001403036212 */ /* 0x008fc400078e3cff */
[----:B----4-:R-:W-:Y:S02]  /*07c0*/  @P0 LOP3.LUT R5, R5, R22, RZ, 0x3c, !PT ;  /* 0x0000001605050212 */ /* 0x010fe400078e3cff */
[----:B------:R-:W-:Y:S02]  /*07d0*/  @P0 LOP3.LUT R3, R3, R26, RZ, 0x3c, !PT ;  /* 0x0000001a03030212 */ /* 0x000fe400078e3cff */
[----:B------:R-:W-:-:S13]  /*07e0*/  R2P PR, R24.B1, 0x7f ;  /* 0x0000007f18007804 */ /* 0x000fda0000001000 */
[----:B------:R-:W2:Y:S04]  /*07f0*/  @P0 LDG.E R18, desc[UR4][R10.64+0xa0] ;  /* 0x0000a0040a120981 */ /* 0x000ea8000c1e1900 */
[----:B------:R-:W3:Y:S04]  /*0800*/  @P1 LDG.E R22, desc[UR4][R10.64+0xb4] ;  /* 0x0000b4040a161981 */ /* 0x000ee8000c1e1900 */
[----:B------:R-:W4:Y:S04]  /*0810*/  @P2 LDG.E R26, desc[UR4][R10.64+0xc8] ;  /* 0x0000c8040a1a2981 */ /* 0x000f28000c1e1900 */
[----:B------:R-:W4:Y:S04]  /*0820*/  @P3 LDG.E R28, desc[UR4][R10.64+0xdc] ;  /* 0x0000dc040a1c3981 */ /* 0x000f28000c1e1900 */
[----:B------:R-:W4:Y:S04]  /*0830*/  @P0 LDG.E R23, desc[UR4][R10.64+0xa4] ;  /* 0x0000a4040a170981 */ /* 0x000f28000c1e1900 */
[----:B------:R-:W4:Y:S04]  /*0840*/  @P0 LDG.E R20, desc[UR4][R10.64+0xa8] ;  /* 0x0000a8040a140981 */ /* 0x000f28000c1e1900 */
[----:B------:R-:W4:Y:S04]  /*0850*/  @P4 LDG.E R25, desc[UR4][R10.64+0xf0] ;  /* 0x0000f0040a194981 */ /* 0x000f28000c1e1900 */
        /* <DEDUP_REMOVED lines=21> */
[----:B------:R-:W-:Y:S02]  /*09b0*/  LOP3.LUT P0, RZ, R24, 0x8000, RZ, 0xc0, !PT ;  /* 0x0000800018ff7812 */ /* 0x000fe4000780c0ff */
[----:B----4-:R-:W-:Y:S01]  /*09c0*/  @P5 LOP3.LUT R15, R15, R26, RZ, 0x3c, !PT ;  /* 0x0000001a0f0f5212 */ /* 0x010fe200078e3cff */
[----:B------:R-:W4:Y:S04]  /*09d0*/  @P3 LDG.E R24, desc[UR4][R10.64+0xe4] ;  /* 0x0000e4040a183981 */ /* 0x000f28000c1e1900 */
[----:B------:R-:W2:Y:S01]  /*09e0*/  @P6 LDG.E R26, desc[UR4][R10.64+0x118] ;  /* 0x000118040a1a6981 */ /* 0x000ea2000c1e1900 */
        /* <DEDUP_REMOVED lines=8> */
[----:B---3--:R-:W-:-:S03]  /*0a70*/  @P2 LOP3.LUT R3, R3, R22, RZ, 0x3c, !PT ;  /* 0x0000001603032212 */ /* 0x008fc600078e3cff */
[----:B------:R-:W3:Y:S01]  /*0a80*/  @P4 LDG.E R22, desc[UR4][R10.64+0x100] ;  /* 0x000100040a164981 */ /* 0x000ee2000c1e1900 */
[----:B--2---:R-:W-:-:S03]  /*0a90*/  @P6 LOP3.LUT R15, R15, R26, RZ, 0x3c, !PT ;  /* 0x0000001a0f0f6212 */ /* 0x004fc600078e3cff */
[----:B------:R-:W2:Y:S01]  /*0aa0*/  @P0 LDG.E R26, desc[UR4][R10.64+0x12c] ;  /* 0x00012c040a1a0981 */ /* 0x000ea2000c1e1900 */
[----:B----4-:R-:W-:-:S03]  /*0ab0*/  @P2 LOP3.LUT R2, R2, R23, RZ, 0x3c, !PT ;  /* 0x0000001702022212 */ /* 0x010fc600078e3cff */
[----:B------:R-:W4:Y:S01]  /*0ac0*/  @P4 LDG.E R23, desc[UR4][R10.64+0xfc] ;  /* 0x0000fc040a174981 */ /* 0x000f22000c1e1900 */
[----:B------:R-:W-:-:S03]  /*0ad0*/  @P2 LOP3.LUT R5, R5, R20, RZ, 0x3c, !PT ;  /* 0x0000001405052212 */ /* 0x000fc600078e3cff */
[----:B------:R-:W4:Y:S01]  /*0ae0*/  @P4 LDG.E R20, desc[UR4][R10.64+0xf8] ;  /* 0x0000f8040a144981 */ /* 0x000f22000c1e1900 */
[----:B------:R-:W-:Y:S02]  /*0af0*/  @P3 LOP3.LUT R2, R2, R27, RZ, 0x3c, !PT ;  /* 0x0000001b02023212 */ /* 0x000fe400078e3cff */
[----:B------:R-:W-:Y:S01]  /*0b00*/  @P3 LOP3.LUT R4, R4, R25, RZ, 0x3c, !PT ;  /* 0x0000001904043212 */ /* 0x000fe200078e3cff */
[----:B------:R-:W4:Y:S01]  /*0b10*/  @P5 LDG.E R27, desc[UR4][R10.64+0x110] ;  /* 0x000110040a1b5981 */ /* 0x000f22000c1e1900 */
[----:B------:R-:W-:-:S03]  /*0b20*/  @P3 LOP3.LUT R5, R5, R24, RZ, 0x3c, !PT ;  /* 0x0000001805053212 */ /* 0x000fc600078e3cff */
[----:B------:R-:W4:Y:S04]  /*0b30*/  @P5 LDG.E R25, desc[UR4][R10.64+0x108] ;  /* 0x000108040a195981 */ /* 0x000f28000c1e1900 */
        /* <DEDUP_REMOVED lines=19> */
[----:B------:R-:W-:-:S05]  /*0c70*/  VIADD R19, R19, 0x10 ;  /* 0x0000001013137836 */ /* 0x000fca0000000000 */
[----:B------:R-:W-:Y:S02]  /*0c80*/  ISETP.NE.AND P1, PT, R19, 0x20, PT ;  /* 0x000000201300780c */ /* 0x000fe40003f25270 */
[----:B------:R-:W-:Y:S02]  /*0c90*/  @P5 LOP3.LUT R3, R3, R18, RZ, 0x3c, !PT ;  /* 0x0000001203035212 */ /* 0x000fe400078e3cff */
[----:B------:R-:W-:Y:S02]  /*0ca0*/  @P6 LOP3.LUT R4, R4, R21, RZ, 0x3c, !PT ;  /* 0x0000001504046212 */ /* 0x000fe400078e3cff */
[----:B---3--:R-:W-:-:S04]  /*0cb0*/  @P6 LOP3.LUT R3, R3, R22, RZ, 0x3c, !PT ;  /* 0x0000001603036212 */ /* 0x008fc800078e3cff */
[----:B--2---:R-:W-:Y:S02]  /*0cc0*/  @P0 LOP3.LUT R3, R3, R26, RZ, 0x3c, !PT ;  /* 0x0000001a03030212 */ /* 0x004fe400078e3cff */
[----:B----4-:R-:W-:Y:S02]  /*0cd0*/  @P6 LOP3.LUT R2, R2, R23, RZ, 0x3c, !PT ;  /* 0x0000001702026212 */ /* 0x010fe400078e3cff */
[----:B------:R-:W-:Y:S02]  /*0ce0*/  @P6 LOP3.LUT R5, R5, R20, RZ, 0x3c, !PT ;  /* 0x0000001405056212 */ /* 0x000fe400078e3cff */
[----:B------:R-:W-:Y:S02]  /*0cf0*/  @P0 LOP3.LUT R2, R2, R27, RZ, 0x3c, !PT ;  /* 0x0000001b02020212 */ /* 0x000fe400078e3cff */
[----:B------:R-:W-:Y:S02]  /*0d00*/  @P0 LOP3.LUT R4, R4, R25, RZ, 0x3c, !PT ;  /* 0x0000001904040212 */ /* 0x000fe400078e3cff */
[----:B------:R-:W-:Y:S01]  /*0d10*/  @P0 LOP3.LUT R5, R5, R24, RZ, 0x3c, !PT ;  /* 0x0000001805050212 */ /* 0x000fe200078e3cff */
[----:B------:R-:W-:Y:S06]  /*0d20*/  @P1 BRA `(.L_x_4) ;  /* 0xfffffff400481947 */ /* 0x000fec000383ffff */
[----:B------:R-:W-:-:S05]  /*0d30*/  VIADD R17, R17, 0x1 ;  /* 0x0000000111117836 */ /* 0x000fca0000000000 */
[----:B------:R-:W-:-:S13]  /*0d40*/  ISETP.NE.AND P0, PT, R17, 0x5, PT ;  /* 0x000000051100780c */ /* 0x000fda0003f05270 */
[----:B------:R-:W-:Y:S05]  /*0d50*/  @P0 BRA `(.L_x_5) ;  /* 0xfffffff400300947 */ /* 0x000fea000383ffff */
[----:B------:R0:W-:Y:S01]  /*0d60*/  STG.E.64 desc[UR4][R6.64+0x8], R4 ;  /* 0x0000080406007986 */ /* 0x0001e2000c101b04 */
[----:B------:R-:W-:Y:S01]  /*0d70*/  VIADD R14, R14, 0x1 ;  /* 0x000000010e0e7836 */ /* 0x000fe20000000000 */
[----:B------:R-:W-:Y:S02]  /*0d80*/  LOP3.LUT R11, R13, 0x3, RZ, 0xc0, !PT ;  /* 0x000000030d0b7812 */ /* 0x000fe400078ec0ff */
[----:B------:R0:W-:Y:S02]  /*0d90*/  STG.E.64 desc[UR4][R6.64+0x10], R2 ;  /* 0x0000100206007986 */ /* 0x0001e4000c101b04 */
[----:B------:R-:W-:Y:S02]  /*0da0*/  ISETP.GE.U32.AND P0, PT, R14, R11, PT ;  /* 0x0000000b0e00720c */ /* 0x000fe40003f06070 */
[----:B------:R0:W-:Y:S11]  /*0db0*/  STG.E desc[UR4][R6.64+0x4], R15 ;  /* 0x0000040f06007986 */ /* 0x0001f6000c101904 */
[----:B------:R-:W-:Y:S05]  /*0dc0*/  @!P0 BRA `(.L_x_6) ;  /* 0xfffffff400048947 */ /* 0x000fea000383ffff */
.L_x_3:
[----:B------:R-:W-:Y:S05]  /*0dd0*/  BSYNC.RECONVERGENT B1 ;  /* 0x0000000000017941 */ /* 0x000fea0003800200 */
.L_x_2:
[C---:B------:R-:W-:Y:S01]  /*0de0*/  ISETP.GT.U32.AND P0, PT, R13.reuse, 0x3, PT ;  /* 0x000000030d00780c */ /* 0x040fe20003f04070 */
[----:B------:R-:W-:Y:S01]  /*0df0*/  VIADD R12, R12, 0x1 ;  /* 0x000000010c0c7836 */ /* 0x000fe20000000000 */
[--C-:B------:R-:W-:Y:S02]  /*0e00*/  SHF.R.U64 R13, R13, 0x2, R0.reuse ;  /* 0x000000020d0d7819 */ /* 0x100fe40000001200 */
[----:B------:R-:W-:Y:S02]  /*0e10*/  ISETP.GT.U32.AND.EX P0, PT, R0, RZ, PT, P0 ;  /* 0x000000ff0000720c */ /* 0x000fe40003f04100 */
[----:B------:R-:W-:-:S11]  /*0e20*/  SHF.R.U32.HI R0, RZ, 0x2, R0 ;  /* 0x00000002ff007819 */ /* 0x000fd60000011600 */
[----:B------:R-:W-:Y:S05]  /*0e30*/  @P0 BRA `(.L_x_7) ;  /* 0xfffffff000c80947 */ /* 0x000fea000383ffff */
.L_x_1:
[----:B------:R-:W-:Y:S05]  /*0e40*/  BSYNC.RECONVERGENT B0 ;  /* 0x0000000000007941 */ /* 0x000fea0003800200 */
.L_x_0:
[----:B------:R-:W-:Y:S04]  /*0e50*/  STG.E.64 desc[UR4][R6.64+0x18], RZ ;  /* 0x000018ff06007986 */ /* 0x000fe8000c101b04 */
[----:B------:R-:W-:Y:S04]  /*0e60*/  STG.E desc[UR4][R6.64+0x20], RZ ;  /* 0x000020ff06007986 */ /* 0x000fe8000c101904 */
[----:B------:R-:W-:Y:S01]  /*0e70*/  STG.E.64 desc[UR4][R6.64+0x28], RZ ;  /* 0x000028ff06007986 */ /* 0x000fe2000c101b04 */
[----:B------:R-:W-:Y:S05]  /*0e80*/  EXIT ;  /* 0x000000000000794d */ /* 0x000fea0003800000 */
.L_x_8:
[----:B------:R-:W-:-:S00]  /*0e90*/  BRA `(.L_x_8) ;  /* 0xfffffffc00fc7947 */ /* 0x000fc0000383ffff */
[----:B------:R-:W-:-:S00]  /*0ea0*/  NOP ;  /* 0x0000000000007918 */ /* 0x000fc00000000000 */
        /* <DEDUP_REMOVED lines=13> */
.L_x_108:


//--------------------- .text._Z10GPortfolioP17curandStateXORWOWPfS1_S1_ii --------------------------
	.section	.text._Z10GPortfolioP17curandStateXORWOWPfS1_S1_ii,"ax",@progbits
	.align	128
        .global         _Z10GPortfolioP17curandStateXORWOWPfS1_S1_ii
        .type           _Z10GPortfolioP17curandStateXORWOWPfS1_S1_ii,@function
        .size           _Z10GPortfolioP17curandStateXORWOWPfS1_S1_ii,(.L_x_102 - _Z10GPortfolioP17curandStateXORWOWPfS1_S1_ii)
        .other          _Z10GPortfolioP17curandStateXORWOWPfS1_S1_ii,@"STO_CUDA_ENTRY STV_DEFAULT"
_Z10GPortfolioP17curandStateXORWOWPfS1_S1_ii:
.text._Z10GPortfolioP17curandStateXORWOWPfS1_S1_ii:
[----:B------:R-:W0:Y:S01]  /*0000*/  LDC R1, c[0x0][0x37c] ;  /* 0x0000df00ff017b82 */ /* 0x000e220000000800 */
[----:B------:R-:W1:Y:S07]  /*0010*/  S2R R2, SR_TID.X ;  /* 0x0000000000027919 */ /* 0x000e6e0000002100 */
[----:B------:R-:W2:Y:S01]  /*0020*/  LDC.64 R6, c[0x0][0x380] ;  /* 0x0000e000ff067b82 */ /* 0x000ea20000000a00 */
[----:B------:R-:W3:Y:S01]  /*0030*/  LDCU UR7, c[0x0][0x2fc] ;  /* 0x00005f80ff0777ac */ /* 0x000ee20008000800 */
[----:B0-----:R-:W-:Y:S01]  /*0040*/  IADD3 R1, PT, PT, R1, -0x8, RZ ;  /* 0xfffffff801017810 */ /* 0x001fe20007ffe0ff */
[----:B------:R-:W1:Y:S01]  /*0050*/  S2R R17, SR_CTAID.X ;  /* 0x0000000000117919 */ /* 0x000e620000002500 */
[----:B------:R-:W1:Y:S01]  /*0060*/  LDCU UR4, c[0x0][0x360] ;  /* 0x00006c00ff0477ac */ /* 0x000e620008000800 */
[----:B------:R-:W0:Y:S01]  /*0070*/  LDCU.64 UR36, c[0x0][0x358] ;  /* 0x00006b00ff2477ac */ /* 0x000e220008000a00 */
[----:B------:R-:W4:Y:S01]  /*0080*/  LDCU UR8, c[0x0][0x3a4] ;  /* 0x00007480ff0877ac */ /* 0x000f220008000800 */
[----:B-1----:R-:W-:-:S04]  /*0090*/  IMAD R3, R17, UR4, R2 ;  /* 0x0000000411037c24 */ /* 0x002fc8000f8e0202 */
[----:B--2---:R-:W-:-:S05]  /*00a0*/  IMAD.WIDE.U32 R6, R3, 0x30, R6 ;  /* 0x0000003003067825 */ /* 0x004fca00078e0006 */
[----:B0-----:R-:W2:Y:S04]  /*00b0*/  LDG.E.64 R8, desc[UR36][R6.64] ;  /* 0x0000002406087981 */ /* 0x001ea8000c1e1b00 */
[----:B------:R-:W5:Y:S04]  /*00c0*/  LDG.E.64 R10, desc[UR36][R6.64+0x10] ;  /* 0x00001024060a7981 */ /* 0x000f68000c1e1b00 */
[----:B------:R-:W3:Y:S01]  /*00d0*/  LDG.E.64 R4, desc[UR36][R6.64+0x8] ;  /* 0x0000082406047981 */ /* 0x000ee2000c1e1b00 */
[----:B------:R-:W0:Y:S01]  /*00e0*/  S2UR UR5, SR_CgaCtaId ;  /* 0x00000000000579c3 */ /* 0x000e220000008800 */
[----:B------:R-:W-:Y:S01]  /*00f0*/  UMOV UR4, 0x400 ;  /* 0x0000040000047882 */ /* 0x000fe20000000000 */
[----:B----4-:R-:W-:Y:S01]  /*0100*/  ISETP.GE.AND P0, PT, R2, UR8, PT ;  /* 0x0000000802007c0c */ /* 0x010fe2000bf06270 */
[----:B------:R-:W-:-:S05]  /*0110*/  UISETP.GE.AND UP0, UPT, UR8, 0x2, UPT ;  /* 0x000000020800788c */ /* 0x000fca000bf06270 */
[----:B------:R-:W1:Y:S01]  /*0120*/  S2UR UR6, SR_CgaCtaId ;  /* 0x00000000000679c3 */ /* 0x000e620000008800 */
[----:B0-----:R-:W-:-:S03]  /*0130*/  ULEA UR4, UR5, UR4, 0x18 ;  /* 0x0000000405047291 */ /* 0x001fc6000f8ec0ff */
[----:B------:R-:W-:Y:S02]  /*0140*/  UMOV UR5, 0x400 ;  /* 0x0000040000057882 */ /* 0x000fe40000000000 */
[----:B-1----:R-:W-:Y:S01]  /*0150*/  ULEA UR5, UR6, UR5, 0x18 ;  /* 0x0000000506057291 */ /* 0x002fe2000f8ec0ff */
[----:B------:R-:W0:Y:S01]  /*0160*/  LDCU UR6, c[0x0][0x3a4] ;  /* 0x00007480ff0677ac */ /* 0x000e220008000800 */
[----:B--2---:R-:W-:Y:S01]  /*0170*/  SHF.R.U32.HI R0, RZ, 0x2, R9 ;  /* 0x00000002ff007819 */ /* 0x004fe20000011609 */
[----:B------:R-:W-:-:S03]  /*0180*/  VIADD R8, R8, 0x587c5 ;  /* 0x000587c508087836 */ /* 0x000fc60000000000 */
[----:B------:R-:W-:Y:S01]  /*0190*/  LOP3.LUT R0, R0, R9, RZ, 0x3c, !PT ;  /* 0x0000000900007212 */ /* 0x000fe200078e3cff */
[----:B-----5:R-:W-:Y:S01]  /*01a0*/  IMAD.SHL.U32 R3, R11, 0x10, RZ ;  /* 0x000000100b037824 */ /* 0x020fe200078e00ff */
[----:B------:R-:W-:Y:S01]  /*01b0*/  MOV R13, R10 ;  /* 0x0000000a000d7202 */ /* 0x000fe20000000f00 */
[----:B------:R-:W-:Y:S01]  /*01c0*/  IMAD.MOV.U32 R14, RZ, RZ, R11 ;  /* 0x000000ffff0e7224 */ /* 0x000fe200078e000b */
[C---:B------:R-:W-:Y:S02]  /*01d0*/  SHF.L.U32 R9, R0.reuse, 0x1, RZ ;  /* 0x0000000100097819 */ /* 0x040fe400000006ff */
[----:B---3--:R-:W-:Y:S02]  /*01e0*/  MOV R12, R5 ;  /* 0x00000005000c7202 */ /* 0x008fe40000000f00 */
[----:B------:R-:W-:Y:S01]  /*01f0*/  LOP3.LUT R0, R0, R9, R3, 0x96, !PT ;  /* 0x0000000900007212 */ /* 0x000fe200078e9603 */
[----:B------:R-:W-:Y:S01]  /*0200*/  IMAD.MOV.U32 R3, RZ, RZ, 0x2f800000 ;  /* 0x2f800000ff037424 */ /* 0x000fe200078e00ff */
[----:B------:R-:W-:Y:S01]  /*0210*/  MOV R9, R4 ;  /* 0x0000000400097202 */ /* 0x000fe20000000f00 */
[----:B------:R-:W-:Y:S01]  /*0220*/  STG.E.64 desc[UR36][R6.64+0x8], R12 ;  /* 0x0000080c06007986 */ /* 0x000fe2000c101b24 */
[----:B------:R-:W-:-:S02]  /*0230*/  LOP3.LUT R15, R0, R11, RZ, 0x3c, !PT ;  /* 0x0000000b000f7212 */ /* 0x000fc400078e3cff */
[----:B------:R-:W-:Y:S01]  /*0240*/  LEA R5, R2, UR4, 0x2 ;  /* 0x0000000402057c11 */ /* 0x000fe2000f8e10ff */
[----:B------:R-:W-:Y:S01]  /*0250*/  STG.E.64 desc[UR36][R6.64], R8 ;  /* 0x0000000806007986 */ /* 0x000fe2000c101b24 */
[----:B------:R-:W-:-:S03]  /*0260*/  IADD3 R0, PT, PT, R15, R8, RZ ;  /* 0x000000080f007210 */ /* 0x000fc60007ffe0ff */
[----:B------:R-:W-:Y:S01]  /*0270*/  STG.E.64 desc[UR36][R6.64+0x10], R14 ;  /* 0x0000100e06007986 */ /* 0x000fe2000c101b24 */
[----:B------:R-:W-:-:S05]  /*0280*/  I2FP.F32.U32 R0, R0 ;  /* 0x0000000000007245 */ /* 0x000fca0000201000 */
[----:B------:R-:W-:Y:S01]  /*0290*/  FFMA R0, R0, R3, 1.1641532182693481445e-10 ;  /* 0x2f00000000007423 */ /* 0x000fe20000000003 */
[----:B------:R-:W-:-:S04]  /*02a0*/  @P0 VIADD R3, R2, -UR8 ;  /* 0x8000000802030c36 */ /* 0x000fc80008000000 */
[----:B------:R-:W-:Y:S01]  /*02b0*/  STS [R5], R0 ;  /* 0x0000000005007388 */ /* 0x000fe20000000800 */
[----:B------:R-:W-:Y:S01]  /*02c0*/  @P0 LEA R4, R3, UR4, 0x2 ;  /* 0x0000000403040c11 */ /* 0x000fe2000f8e10ff */
[----:B------:R-:W-:Y:S06]  /*02d0*/  BAR.SYNC.DEFER_BLOCKING 0x0 ;  /* 0x0000000000007b1d */ /* 0x000fec0000010000 */
[----:B------:R-:W-:Y:S04]  /*02e0*/  @P0 LDS R3, [R5] ;  /* 0x0000000005030984 */ /* 0x000fe80000000800 */
[----:B------:R-:W1:Y:S02]  /*02f0*/  @P0 LDS R10, [R4] ;  /* 0x00000000040a0984 */ /* 0x000e640000000800 */
[----:B-1----:R-:W-:-:S05]  /*0300*/  @P0 FADD R3, R3, R10 ;  /* 0x0000000a03030221 */ /* 0x002fca0000000000 */
[----:B------:R1:W-:Y:S01]  /*0310*/  @P0 STS [R4], R3 ;  /* 0x0000000304000388 */ /* 0x0003e20000000800 */
[----:B------:R-:W-:Y:S06]  /*0320*/  BAR.SYNC.DEFER_BLOCKING 0x0 ;  /* 0x0000000000007b1d */ /* 0x000fec0000010000 */
[----:B0-----:R-:W-:Y:S05]  /*0330*/  BRA.U !UP0, `(.L_x_9) ;  /* 0x0000000108307547 */ /* 0x001fea000b800000 */
[----:B-1----:R-:W-:-:S07]  /*0340*/  IMAD.U32 R3, RZ, RZ, UR6 ;  /* 0x00000006ff037e24 */ /* 0x002fce000f8e00ff */
.L_x_10:
[----:B------:R-:W-:-:S04]  /*0350*/  SHF.R.U32.HI R8, RZ, 0x1, R3 ;  /* 0x00000001ff087819 */ /* 0x000fc80000011603 */
[----:B------:R-:W-:-:S13]  /*0360*/  ISETP.GE.U32.AND P0, PT, R2, R8, PT ;  /* 0x000000080200720c */ /* 0x000fda0003f06070 */
[----:B------:R-:W-:Y:S01]  /*0370*/  @!P0 LEA R4, R8, R5, 0x2 ;  /* 0x0000000508048211 */ /* 0x000fe200078e10ff */
[----:B------:R-:W-:Y:S05]  /*0380*/  @!P0 LDS R7, [R5] ;  /* 0x0000000005078984 */ /* 0x000fea0000000800 */
[----:B------:R-:W0:Y:S02]  /*0390*/  @!P0 LDS R4, [R4] ;  /* 0x0000000004048984 */ /* 0x000e240000000800 */
[----:B0-----:R-:W-:-:S05]  /*03a0*/  @!P0 FADD R6, R4, R7 ;  /* 0x0000000704068221 */ /* 0x001fca0000000000 */
[----:B------:R0:W-:Y:S01]  /*03b0*/  @!P0 STS [R5], R6 ;  /* 0x0000000605008388 */ /* 0x0001e20000000800 */
[----:B------:R-:W-:Y:S01]  /*03c0*/  BAR.SYNC.DEFER_BLOCKING 0x0 ;  /* 0x0000000000007b1d */ /* 0x000fe20000010000 */
[----:B------:R-:W-:Y:S01]  /*03d0*/  ISETP.GT.U32.AND P0, PT, R3, 0x3, PT ;  /* 0x000000030300780c */ /* 0x000fe20003f04070 */
[----:B------:R-:W-:-:S12]  /*03e0*/  IMAD.MOV.U32 R3, RZ, RZ, R8 ;  /* 0x000000ffff037224 */ /* 0x000fd800078e0008 */
[----:B0-----:R-:W-:Y:S05]  /*03f0*/  @P0 BRA `(.L_x_10) ;  /* 0xfffffffc00d40947 */ /* 0x001fea000383ffff */
.L_x_9:
[----:B-1----:R-:W0:Y:S01]  /*0400*/  LDS R3, [UR5] ;  /* 0x00000005ff037984 */ /* 0x002e220008000800 */
[----:B------:R-:W1:Y:S01]  /*0410*/  LDCU UR5, c[0x0][0x2f8] ;  /* 0x00005f00ff0577ac */ /* 0x000e620008000800 */
[----:B------:R-:W-:Y:S01]  /*0420*/  MOV R16, UR6 ;  /* 0x0000000600107c02 */ /* 0x000fe20008000f00 */
[----:B------:R-:W-:Y:S01]  /*0430*/  BSSY.RECONVERGENT B0, `(.L_x_11) ;  /* 0x0000012000007945 */ /* 0x000fe20003800200 */
[----:B------:R-:W2:Y:S01]  /*0440*/  LDCU.64 UR38, c[0x0][0x3a0] ;  /* 0x00007400ff2677ac */ /* 0x000ea20008000a00 */
[----:B------:R-:W-:Y:S01]  /*0450*/  BAR.SYNC.DEFER_BLOCKING 0x0 ;  /* 0x0000000000007b1d */ /* 0x000fe20000010000 */
[----:B-1----:R-:W-:Y:S02]  /*0460*/  IADD3 R6, P1, PT, R1, UR5, RZ ;  /* 0x0000000501067c10 */ /* 0x002fe4000ff3e0ff */
[----:B--2---:R-:W-:Y:S01]  /*0470*/  ISETP.GE.AND P2, PT, R2, UR39, PT ;  /* 0x0000002702007c0c */ /* 0x004fe2000bf46270 */
[----:B------:R-:W-:Y:S02]  /*0480*/  ULEA UR38, UR38, UR4, 0x2 ;  /* 0x0000000426267291 */ /* 0x000fe4000f8e10ff */
[----:B0-----:R-:W0:Y:S08]  /*0490*/  MUFU.RCP R4, R3 ;  /* 0x0000000300047308 */ /* 0x001e300000001000 */
[----:B------:R-:W1:Y:S01]  /*04a0*/  FCHK P0, R0, R3 ;  /* 0x0000000300007302 */ /* 0x000e620000000000 */
[----:B0-----:R-:W-:-:S04]  /*04b0*/  FFMA R7, -R3, R4, 1 ;  /* 0x3f80000003077423 */ /* 0x001fc80000000104 */
[----:B------:R-:W-:-:S04]  /*04c0*/  FFMA R7, R4, R7, R4 ;  /* 0x0000000704077223 */ /* 0x000fc80000000004 */
[----:B------:R-:W-:-:S04]  /*04d0*/  FFMA R4, R0, R7, RZ ;  /* 0x0000000700047223 */ /* 0x000fc800000000ff */
[----:B------:R-:W-:-:S04]  /*04e0*/  FFMA R8, -R3, R4, R0 ;  /* 0x0000000403087223 */ /* 0x000fc80000000100 */
[----:B------:R-:W-:Y:S01]  /*04f0*/  FFMA R4, R7, R8, R4 ;  /* 0x0000000807047223 */ /* 0x000fe20000000004 */
[----:B------:R-:W-:Y:S01]  /*0500*/  IMAD.X R7, RZ, RZ, UR7, P1 ;  /* 0x00000007ff077e24 */ /* 0x000fe200088e06ff */
[----:B-1----:R-:W-:Y:S06]  /*0510*/  @!P0 BRA `(.L_x_12) ;  /* 0x00000000000c8947 */ /* 0x002fec0003800000 */
[----:B------:R-:W-:-:S07]  /*0520*/  MOV R4, 0x540 ;  /* 0x0000054000047802 */ /* 0x000fce0000000f00 */
[----:B------:R-:W-:Y:S05]  /*0530*/  CALL.REL.NOINC `($__internal_1_$__cuda_sm3x_div_rn_noftz_f32_slowpath) ;  /* 0x0000001400107944 */ /* 0x000fea0003c00000 */
[----:B------:R-:W-:-:S07]  /*0540*/  MOV R4, R3 ;  /* 0x0000000300047202 */ /* 0x000fce0000000f00 */
.L_x_12:
[----:B------:R-:W-:Y:S05]  /*0550*/  BSYNC.RECONVERGENT B0 ;  /* 0x0000000000007941 */ /* 0x000fea0003800200 */
.L_x_11:
[----:B------:R-:W-:Y:S01]  /*0560*/  UMOV UR4, 0xf4b0 ;  /* 0x0000f4b000047882 */ /* 0x000fe20000000000 */
[C---:B------:R-:W-:Y:S01]  /*0570*/  LEA R18, R2.reuse, UR38, 0x2 ;  /* 0x0000002602127c11 */ /* 0x040fe2000f8e10ff */
[----:B------:R0:W-:Y:S01]  /*0580*/  STS [R5], R4 ;  /* 0x0000000405007388 */ /* 0x0001e20000000800 */
[C---:B------:R-:W-:Y:S01]  /*0590*/  LEA R0, R2.reuse, UR4, 0x2 ;  /* 0x0000000402007c11 */ /* 0x040fe2000f8e10ff */
[----:B------:R-:W1:Y:S03]  /*05a0*/  LDCU UR4, c[0x0][0x3a4] ;  /* 0x00007480ff0477ac */ /* 0x000e660008000800 */
[----:B------:R-:W2:Y:S01]  /*05b0*/  LDC R3, c[0x3][R0] ;  /* 0x00c0000000037b82 */ /* 0x000ea20000000800 */
[----:B-1----:R-:W-:-:S05]  /*05c0*/  VIADD R8, R2, -UR4 ;  /* 0x8000000402087c36 */ /* 0x002fca0008000000 */
[----:B------:R-:W-:Y:S01]  /*05d0*/  LEA R8, R8, UR38, 0x2 ;  /* 0x0000002608087c11 */ /* 0x000fe2000f8e10ff */
[----:B--2---:R-:W-:-:S05]  /*05e0*/  FMUL R3, R3, R4 ;  /* 0x0000000403037220 */ /* 0x004fca0000400000 */
[----:B------:R0:W-:Y:S01]  /*05f0*/  STS [R18], R3 ;  /* 0x0000000312007388 */ /* 0x0001e20000000800 */
[----:B------:R-:W-:Y:S06]  /*0600*/  BAR.SYNC.DEFER_BLOCKING 0x0 ;  /* 0x0000000000007b1d */ /* 0x000fec0000010000 */
[----:B------:R-:W-:Y:S05]  /*0610*/  @!P2 BRA `(.L_x_13) ;  /* 0x00000000003ca947 */ /* 0x000fea0003800000 */
[----:B------:R-:W-:Y:S01]  /*0620*/  LDS R0, [R18] ;  /* 0x0000000012007984 */ /* 0x000fe20000000800 */
[----:B------:R-:W1:Y:S03]  /*0630*/  LDCU UR4, c[0x0][0x3a0] ;  /* 0x00007400ff0477ac */ /* 0x000e660008000800 */
[----:B0-----:R-:W0:Y:S01]  /*0640*/  LDS R3, [R8] ;  /* 0x0000000008037984 */ /* 0x001e220000000800 */
[----:B-1----:R-:W-:Y:S01]  /*0650*/  ISETP.GE.AND P0, PT, R2, UR4, PT ;  /* 0x0000000402007c0c */ /* 0x002fe2000bf06270 */
[----:B0-----:R-:W-:-:S05]  /*0660*/  FADD R3, R0, R3 ;  /* 0x0000000300037221 */ /* 0x001fca0000000000 */
[----:B------:R1:W-:Y:S07]  /*0670*/  STS [R8], R3 ;  /* 0x0000000308007388 */ /* 0x0003ee0000000800 */
[----:B------:R-:W-:Y:S05]  /*0680*/  @!P0 BRA `(.L_x_13) ;  /* 0x0000000000208947 */ /* 0x000fea0003800000 */
[----:B------:R-:W-:Y:S01]  /*0690*/  MOV R0, 0x48 ;  /* 0x0000004800007802 */ /* 0x000fe20000000f00 */
[----:B------:R0:W-:Y:S01]  /*06a0*/  STL [R1], R2 ;  /* 0x0000000201007387 */ /* 0x0001e20000100800 */
[----:B------:R-:W2:Y:S02]  /*06b0*/  LDCU.64 UR4, c[0x4][0x40] ;  /* 0x01000800ff0477ac */ /* 0x000ea40008000a00 */
[----:B-1----:R0:W1:Y:S01]  /*06c0*/  LDC.64 R8, c[0x4][R0] ;  /* 0x0100000000087b82 */ /* 0x0020620000000a00 */
[----:B--2---:R-:W-:Y:S01]  /*06d0*/  MOV R4, UR4 ;  /* 0x0000000400047c02 */ /* 0x004fe20008000f00 */
[----:B0-----:R-:W-:-:S07]  /*06e0*/  IMAD.U32 R5, RZ, RZ, UR5 ;  /* 0x00000005ff057e24 */ /* 0x001fce000f8e00ff */
[----:B------:R-:W-:-:S07]  /*06f0*/  LEPC R20, `(.L_x_13) ;  /* 0x000000001014794e */ /* 0x000fce0000000000 */
[----:B-1----:R-:W-:Y:S05]  /*0700*/  CALL.ABS.NOINC R8 ;  /* 0x0000000008007343 */ /* 0x002fea0003c00000 */
.L_x_13:
[----:B------:R-:W2:Y:S01]  /*0710*/  LDC R0, c[0x0][0x3a4] ;  /* 0x0000e900ff007b82 */ /* 0x000ea20000000800 */
[----:B------:R-:W-:Y:S07]  /*0720*/  WARPSYNC.ALL ;  /* 0x0000000000007948 */ /* 0x000fee0003800000 */
[----:B------:R-:W-:Y:S01]  /*0730*/  BAR.SYNC.DEFER_BLOCKING 0x0 ;  /* 0x0000000000007b1d */ /* 0x000fe20000010000 */
[----:B--2---:R-:W-:-:S13]  /*0740*/  ISETP.GE.AND P0, PT, R0, 0x2, PT ;  /* 0x000000020000780c */ /* 0x004fda0003f06270 */
[----:B------:R-:W-:Y:S05]  /*0750*/  @!P0 BRA `(.L_x_14) ;  /* 0x0000000000348947 */ /* 0x000fea0003800000 */
[----:B------:R-:W2:Y:S02]  /*0760*/  LDCU UR4, c[0x0][0x3a4] ;  /* 0x00007480ff0477ac */ /* 0x000ea40008000800 */
[----:B--2---:R-:W-:-:S07]  /*0770*/  MOV R0, UR4 ;  /* 0x0000000400007c02 */ /* 0x004fce0008000f00 */
.L_x_15:
[----:B------:R-:W-:-:S04]  /*0780*/  SHF.R.U32.HI R7, RZ, 0x1, R0 ;  /* 0x00000001ff077819 */ /* 0x000fc80000011600 */
[----:B------:R-:W-:-:S13]  /*0790*/  ISETP.GE.U32.AND P0, PT, R2, R7, PT ;  /* 0x000000070200720c */ /* 0x000fda0003f06070 */
[----:B01----:R-:W-:Y:S01]  /*07a0*/  @!P0 IMAD R3, R7, 0x4, R18 ;  /* 0x0000000407038824 */ /* 0x003fe200078e0212 */
[----:B------:R-:W-:Y:S05]  /*07b0*/  @!P0 LDS R4, [R18] ;  /* 0x0000000012048984 */ /* 0x000fea0000000800 */
[----:B------:R-:W0:Y:S02]  /*07c0*/  @!P0 LDS R3, [R3] ;  /* 0x0000000003038984 */ /* 0x000e240000000800 */
[----:B0-----:R-:W-:-:S05]  /*07d0*/  @!P0 FADD R5, R3, R4 ;  /* 0x0000000403058221 */ /* 0x001fca0000000000 */
[----:B------:R2:W-:Y:S01]  /*07e0*/  @!P0 STS [R18], R5 ;  /* 0x0000000512008388 */ /* 0x0005e20000000800 */
[----:B------:R-:W-:Y:S01]  /*07f0*/  BAR.SYNC.DEFER_BLOCKING 0x0 ;  /* 0x0000000000007b1d */ /* 0x000fe20000010000 */
[----:B------:R-:W-:Y:S02]  /*0800*/  ISETP.GT.U32.AND P0, PT, R0, 0x3, PT ;  /* 0x000000030000780c */ /* 0x000fe40003f04070 */
[----:B------:R-:W-:-:S11]  /*0810*/  MOV R0, R7 ;  /* 0x0000000700007202 */ /* 0x000fd60000000f00 */
[----:B--2---:R-:W-:Y:S05]  /*0820*/  @P0 BRA `(.L_x_15) ;  /* 0xfffffffc00d40947 */ /* 0x004fea000383ffff */
.L_x_14:
[----:B01----:R-:W0:Y:S01]  /*0830*/  LDS R3, [UR38] ;  /* 0x00000026ff037984 */ /* 0x003e220008000800 */
[----:B------:R-:W1:Y:S01]  /*0840*/  LDC R29, c[0x0][0x3a0] ;  /* 0x0000e800ff1d7b82 */ /* 0x000e620000000800 */
[----:B------:R-:W-:-:S07]  /*0850*/  IMAD.MOV.U32 R15, RZ, RZ, RZ ;  /* 0x000000ffff0f7224 */ /* 0x000fce00078e00ff */
[----:B------:R-:W2:Y:S01]  /*0860*/  LDC.64 R4, c[0x0][0x398] ;  /* 0x0000e600ff047b82 */ /* 0x000ea20000000a00 */
[----:B-1----:R-:W-:Y:S01]  /*0870*/  ISETP.GE.AND P0, PT, R29, 0x1, PT ;  /* 0x000000011d00780c */ /* 0x002fe20003f06270 */
[----:B--2---:R-:W-:-:S05]  /*0880*/  IMAD.WIDE.U32 R4, R17, 0x4, R4 ;  /* 0x0000000411047825 */ /* 0x004fca00078e0004 */
[----:B0-----:R0:W-:Y:S01]  /*0890*/  STG.E desc[UR36][R4.64], R3 ;  /* 0x0000000304007986 */ /* 0x0011e2000c101924 */
[----:B------:R-:W-:Y:S06]  /*08a0*/  BAR.SYNC.DEFER_BLOCKING 0x0 ;  /* 0x0000000000007b1d */ /* 0x000fec0000010000 */
[----:B------:R-:W-:Y:S05]  /*08b0*/  @!P0 BRA `(.L_x_16) ;  /* 0x0000000c00048947 */ /* 0x000fea0003800000 */
[----:B------:R-:W-:Y:S01]  /*08c0*/  IADD3 R0, PT, PT, R29, -0x1, RZ ;  /* 0xffffffff1d007810 */ /* 0x000fe20007ffe0ff */
[----:B------:R-:W-:Y:S02]  /*08d0*/  HFMA2 R27, -RZ, RZ, 0, 0 ;  /* 0x00000000ff1b7431 */ /* 0x000fe400000001ff */
[----:B------:R-:W-:Y:S01]  /*08e0*/  IMAD.MOV.U32 R15, RZ, RZ, RZ ;  /* 0x000000ffff0f7224 */ /* 0x000fe200078e00ff */
[----:B------:R-:W-:-:S13]  /*08f0*/  ISETP.GE.U32.AND P0, PT, R0, 0xf, PT ;  /* 0x0000000f0000780c */ /* 0x000fda0003f06070 */
[----:B------:R-:W-:Y:S05]  /*0900*/  @!P0 BRA `(.L_x_17) ;  /* 0x00000004007c8947 */ /* 0x000fea0003800000 */
[----:B------:R-:W1:Y:S01]  /*0910*/  S2UR UR5, SR_CgaCtaId ;  /* 0x00000000000579c3 */ /* 0x000e620000008800 */
[C---:B------:R-:W-:Y:S01]  /*0920*/  LOP3.LUT R27, R29.reuse, 0x7ffffff0, RZ, 0xc0, !PT ;  /* 0x7ffffff01d1b7812 */ /* 0x040fe200078ec0ff */
[----:B------:R-:W-:Y:S01]  /*0930*/  UMOV UR4, 0x400 ;  /* 0x0000040000047882 */ /* 0x000fe20000000000 */
[----:B------:R-:W-:Y:S01]  /*0940*/  IMAD.IADD R26, R2, 0x1, R29 ;  /* 0x00000001021a7824 */ /* 0x000fe200078e021d */
[CC--:B------:R-:W-:Y:S01]  /*0950*/  LEA R25, R29.reuse, R2.reuse, 0x1 ;  /* 0x000000021d197211 */ /* 0x0c0fe200078e08ff */
[C-C-:B------:R-:W-:Y:S01]  /*0960*/  IMAD R24, R29.reuse, 0x3, R2.reuse ;  /* 0x000000031d187824 */ /* 0x140fe200078e0202 */
[C---:B------:R-:W-:Y:S01]  /*0970*/  LEA R19, R29.reuse, R2, 0x3 ;  /* 0x000000021d137211 */ /* 0x040fe200078e18ff */
[--C-:B------:R-:W-:Y:S01]  /*0980*/  IMAD R23, R29, 0x4, R2.reuse ;  /* 0x000000041d177824 */ /* 0x100fe200078e0202 */
[----:B------:R-:W-:Y:S01]  /*0990*/  IADD3 R28, PT, PT, -R27, RZ, RZ ;  /* 0x000000ff1b1c7210 */ /* 0x000fe20007ffe1ff */
[C-C-:B------:R-:W-:Y:S02]  /*09a0*/  IMAD R22, R29.reuse, 0x5, R2.reuse ;  /* 0x000000051d167824 */ /* 0x140fe400078e0202 */
[----:B------:R-:W-:-:S02]  /*09b0*/  IMAD R21, R29, 0x6, R2 ;  /* 0x000000061d157824 */ /* 0x000fc400078e0202 */
[C-C-:B------:R-:W-:Y:S02]  /*09c0*/  IMAD R20, R29.reuse, 0x7, R2.reuse ;  /* 0x000000071d147824 */ /* 0x140fe400078e0202 */
[C-C-:B------:R-:W-:Y:S02]  /*09d0*/  IMAD R18, R29.reuse, 0x9, R2.reuse ;  /* 0x000000091d127824 */ /* 0x140fe400078e0202 */
[C-C-:B------:R-:W-:Y:S02]  /*09e0*/  IMAD R7, R29.reuse, 0xa, R2.reuse ;  /* 0x0000000a1d077824 */ /* 0x140fe400078e0202 */
[C-C-:B------:R-:W-:Y:S02]  /*09f0*/  IMAD R6, R29.reuse, 0xb, R2.reuse ;  /* 0x0000000b1d067824 */ /* 0x140fe400078e0202 */
[C-C-:B0-----:R-:W-:Y:S02]  /*0a00*/  IMAD R5, R29.reuse, 0xc, R2.reuse ;  /* 0x0000000c1d057824 */ /* 0x141fe400078e0202 */
[C-C-:B------:R-:W-:Y:S01]  /*0a10*/  IMAD R4, R29.reuse, 0xd, R2.reuse ;  /* 0x0000000d1d047824 */ /* 0x140fe200078e0202 */
[----:B-1----:R-:W-:Y:S01]  /*0a20*/  ULEA UR4, UR5, UR4, 0x18 ;  /* 0x0000000405047291 */ /* 0x002fe2000f8ec0ff */
[----:B------:R-:W-:-:S02]  /*0a30*/  IMAD R3, R29, 0xe, R2 ;  /* 0x0000000e1d037824 */ /* 0x000fc400078e0202 */
[----:B------:R-:W-:Y:S01]  /*0a40*/  IMAD R0, R29, 0xf, R2 ;  /* 0x0000000f1d007824 */ /* 0x000fe200078e0202 */
[----:B------:R-:W-:Y:S01]  /*0a50*/  UIADD3 UR4, UPT, UPT, UR4, 0x20, URZ ;  /* 0x0000002004047890 */ /* 0x000fe2000fffe0ff */
[----:B------:R-:W-:-:S11]  /*0a60*/  IMAD.MOV.U32 R15, RZ, RZ, RZ ;  /* 0x000000ffff0f7224 */ /* 0x000fd600078e00ff */
.L_x_18:
[----:B------:R-:W0:Y:S01]  /*0a70*/  LDC.64 R30, c[0x0][0x388] ;  /* 0x0000e200ff1e7b82 */ /* 0x000e220000000a00 */
[----:B------:R-:W1:Y:S01]  /*0a80*/  LDS.128 R8, [UR4+-0x20] ;  /* 0xffffe004ff087984 */ /* 0x000e620008000c00 */
[----:B0-----:R-:W-:-:S05]  /*0a90*/  IMAD.WIDE.U32 R36, R2, 0x4, R30 ;  /* 0x0000000402247825 */ /* 0x001fca00078e001e */
[----:B------:R0:W1:Y:S01]  /*0aa0*/  LDG.E R33, desc[UR36][R36.64] ;  /* 0x0000002424217981 */ /* 0x000062000c1e1900 */
[----:B------:R-:W-:-:S05]  /*0ab0*/  IMAD.WIDE.U32 R34, R26, 0x4, R30 ;  /* 0x000000041a227825 */ /* 0x000fca00078e001e */
[----:B------:R-:W2:Y:S01]  /*0ac0*/  LDG.E R32, desc[UR36][R34.64] ;  /* 0x0000002422207981 */ /* 0x000ea2000c1e1900 */
[----:B------:R-:W-:-:S04]  /*0ad0*/  IMAD.WIDE.U32 R12, R25, 0x4, R30 ;  /* 0x00000004190c7825 */ /* 0x000fc800078e001e */
[--C-:B0-----:R-:W-:Y:S02]  /*0ae0*/  IMAD.WIDE.U32 R36, R24, 0x4, R30.reuse ;  /* 0x0000000418247825 */ /* 0x101fe400078e001e */
[----:B------:R-:W3:Y:S04]  /*0af0*/  LDG.E R13, desc[UR36][R12.64] ;  /* 0x000000240c0d7981 */ /* 0x000ee8000c1e1900 */
[----:B------:R0:W4:Y:S02]  /*0b00*/  LDG.E R12, desc[UR36][R36.64] ;  /* 0x00000024240c7981 */ /* 0x000124000c1e1900 */
[----:B0-----:R-:W-:-:S05]  /*0b10*/  IMAD.WIDE.U32 R36, R21, 0x4, R30 ;  /* 0x0000000415247825 */ /* 0x001fca00078e001e */
[----:B------:R0:W5:Y:S02]  /*0b20*/  LDG.E R34, desc[UR36][R36.64] ;  /* 0x0000002424227981 */ /* 0x000164000c1e1900 */
[----:B0-----:R-:W-:-:S04]  /*0b30*/  IMAD.WIDE.U32 R36, R19, 0x4, R30 ;  /* 0x0000000413247825 */ /* 0x001fc800078e001e */
[----:B-1----:R-:W-:Y:S01]  /*0b40*/  FFMA R33, R8, R33, R15 ;  /* 0x0000002108217223 */ /* 0x002fe2000000000f */
[----:B------:R-:W-:-:S05]  /*0b50*/  IMAD.WIDE.U32 R14, R23, 0x4, R30 ;  /* 0x00000004170e7825 */ /* 0x000fca00078e001e */
[----:B------:R0:W5:Y:S02]  /*0b60*/  LDG.E R35, desc[UR36][R14.64] ;  /* 0x000000240e237981 */ /* 0x000164000c1e1900 */
[----:B0-----:R-:W-:-:S05]  /*0b70*/  IMAD.WIDE.U32 R14, R22, 0x4, R30 ;  /* 0x00000004160e7825 */ /* 0x001fca00078e001e */
[----:B------:R0:W5:Y:S01]  /*0b80*/  LDG.E R8, desc[UR36][R14.64] ;  /* 0x000000240e087981 */ /* 0x000162000c1e1900 */
[----:B--2---:R-:W-:Y:S01]  /*0b90*/  FFMA R9, R9, R32, R33 ;  /* 0x0000002009097223 */ /* 0x004fe20000000021 */
[----:B------:R-:W-:-:S06]  /*0ba0*/  IMAD.WIDE.U32 R32, R20, 0x4, R30 ;  /* 0x0000000414207825 */ /* 0x000fcc00078e001e */
[----:B------:R-:W2:Y:S04]  /*0bb0*/  LDG.E R32, desc[UR36][R32.64] ;  /* 0x0000002420207981 */ /* 0x000ea8000c1e1900 */
[----:B------:R1:W2:Y:S01]  /*0bc0*/  LDG.E R33, desc[UR36][R36.64] ;  /* 0x0000002424217981 */ /* 0x0002a2000c1e1900 */
[----:B---3--:R-:W-:-:S04]  /*0bd0*/  FFMA R10, R10, R13, R9 ;  /* 0x0000000d0a0a7223 */ /* 0x008fc80000000009 */
[----:B----4-:R-:W-:Y:S02]  /*0be0*/  FFMA R11, R11, R12, R10 ;  /* 0x0000000c0b0b7223 */ /* 0x010fe4000000000a */
[----:B0-----:R-:W5:Y:S01]  /*0bf0*/  LDS.128 R12, [UR4+-0x10] ;  /* 0xfffff004ff0c7984 */ /* 0x001f620008000c00 */
[----:B-1----:R-:W-:-:S04]  /*0c00*/  IMAD.WIDE.U32 R36, R6, 0x4, R30 ;  /* 0x0000000406247825 */ /* 0x002fc800078e001e */
[----:B-----5:R-:W-:-:S04]  /*0c10*/  FFMA R12, R12, R35, R11 ;  /* 0x000000230c0c7223 */ /* 0x020fc8000000000b */
[----:B------:R-:W-:Y:S02]  /*0c20*/  FFMA R13, R13, R8, R12 ;  /* 0x000000080d0d7223 */ /* 0x000fe4000000000c */
[----:B------:R-:W0:Y:S02]  /*0c30*/  LDS.128 R8, [UR4] ;  /* 0x00000004ff087984 */ /* 0x000e240008000c00 */
[----:B------:R-:W-:Y:S01]  /*0c40*/  FFMA R14, R14, R34, R13 ;  /* 0x000000220e0e7223 */ /* 0x000fe2000000000d */
[----:B------:R-:W-:-:S04]  /*0c50*/  IMAD.WIDE.U32 R12, R18, 0x4, R30 ;  /* 0x00000004120c7825 */ /* 0x000fc800078e001e */
[----:B------:R-:W-:Y:S02]  /*0c60*/  IMAD.WIDE.U32 R34, R7, 0x4, R30 ;  /* 0x0000000407227825 */ /* 0x000fe400078e001e */
[----:B------:R-:W3:Y:S04]  /*0c70*/  LDG.E R12, desc[UR36][R12.64] ;  /* 0x000000240c0c7981 */ /* 0x000ee8000c1e1900 */
[----:B------:R1:W4:Y:S01]  /*0c80*/  LDG.E R13, desc[UR36][R34.64] ;  /* 0x00000024220d7981 */ /* 0x000322000c1e1900 */
[----:B--2---:R-:W-:Y:S01]  /*0c90*/  FFMA R15, R15, R32, R14 ;  /* 0x000000200f0f7223 */ /* 0x004fe2000000000e */
[----:B-1----:R-:W-:-:S06]  /*0ca0*/  IMAD.WIDE.U32 R34, R3, 0x4, R30 ;  /* 0x0000000403227825 */ /* 0x002fcc00078e001e */
[----:B------:R-:W2:Y:S01]  /*0cb0*/  LDG.E R35, desc[UR36][R34.64] ;  /* 0x0000002422237981 */ /* 0x000ea2000c1e1900 */
[----:B0-----:R-:W-:Y:S01]  /*0cc0*/  FFMA R14, R8, R33, R15 ;  /* 0x00000021080e7223 */ /* 0x001fe2000000000f */
[--C-:B------:R-:W-:Y:S02]  /*0cd0*/  IMAD.WIDE.U32 R32, R5, 0x4, R30.reuse ;  /* 0x0000000405207825 */ /* 0x100fe400078e001e */
[----:B------:R0:W5:Y:S04]  /*0ce0*/  LDG.E R8, desc[UR36][R36.64] ;  /* 0x0000002424087981 */ /* 0x000168000c1e1900 */
[----:B------:R-:W2:Y:S01]  /*0cf0*/  LDG.E R33, desc[UR36][R32.64] ;  /* 0x0000002420217981 */ /* 0x000ea2000c1e1900 */
[----:B0-----:R-:W-:-:S05]  /*0d00*/  IMAD.WIDE.U32 R36, R4, 0x4, R30 ;  /* 0x0000000404247825 */ /* 0x001fca00078e001e */
[----:B------:R-:W2:Y:S01]  /*0d10*/  LDG.E R32, desc[UR36][R36.64] ;  /* 0x0000002424207981 */ /* 0x000ea2000c1e1900 */
[----:B------:R-:W-:-:S06]  /*0d20*/  IMAD.WIDE.U32 R30, R0, 0x4, R30 ;  /* 0x00000004001e7825 */ /* 0x000fcc00078e001e */
[----:B------:R-:W2:Y:S01]  /*0d30*/  LDG.E R30, desc[UR36][R30.64] ;  /* 0x000000241e1e7981 */ /* 0x000ea2000c1e1900 */
[----:B------:R-:W-:-:S05]  /*0d40*/  VIADD R28, R28, 0x10 ;  /* 0x000000101c1c7836 */ /* 0x000fca0000000000 */
[----:B------:R-:W-:Y:S01]  /*0d50*/  ISETP.NE.AND P0, PT, R28, RZ, PT ;  /* 0x000000ff1c00720c */ /* 0x000fe20003f05270 */
[C---:B------:R-:W-:Y:S01]  /*0d60*/  IMAD R25, R29.reuse, 0x10, R25 ;  /* 0x000000101d197824 */ /* 0x040fe200078e0219 */
[C---:B------:R-:W-:Y:S01]  /*0d70*/  LEA R26, R29.reuse, R26, 0x4 ;  /* 0x0000001a1d1a7211 */ /* 0x040fe200078e20ff */
        /* <DEDUP_REMOVED lines=13> */
[----:B------:R-:W-:Y:S01]  /*0e50*/  LEA R0, R29, R0, 0x4 ;  /* 0x000000001d007211 */ /* 0x000fe200078e20ff */
[----:B---3--:R-:W-:-:S04]  /*0e60*/  FFMA R9, R9, R12, R14 ;  /* 0x0000000c09097223 */ /* 0x008fc8000000000e */
[----:B----4-:R-:W-:Y:S02]  /*0e70*/  FFMA R10, R10, R13, R9 ;  /* 0x0000000d0a0a7223 */ /* 0x010fe40000000009 */
[----:B------:R-:W2:Y:S01]  /*0e80*/  LDS.128 R12, [UR4+0x10] ;  /* 0x00001004ff0c7984 */ /* 0x000ea20008000c00 */
[----:B------:R-:W-:Y:S01]  /*0e90*/  UIADD3 UR4, UPT, UPT, UR4, 0x40, URZ ;  /* 0x0000004004047890 */ /* 0x000fe2000fffe0ff */
[----:B-----5:R-:W-:-:S04]  /*0ea0*/  FFMA R11, R11, R8, R10 ;  /* 0x000000080b0b7223 */ /* 0x020fc8000000000a */
[----:B--2---:R-:W-:-:S04]  /*0eb0*/  FFMA R12, R12, R33, R11 ;  /* 0x000000210c0c7223 */ /* 0x004fc8000000000b */
[----:B------:R-:W-:-:S04]  /*0ec0*/  FFMA R13, R13, R32, R12 ;  /* 0x000000200d0d7223 */ /* 0x000fc8000000000c */
[----:B------:R-:W-:-:S04]  /*0ed0*/  FFMA R14, R14, R35, R13 ;  /* 0x000000230e0e7223 */ /* 0x000fc8000000000d */
[----:B------:R-:W-:Y:S01]  /*0ee0*/  FFMA R15, R15, R30, R14 ;  /* 0x0000001e0f0f7223 */ /* 0x000fe2000000000e */
[----:B------:R-:W-:Y:S06]  /*0ef0*/  @P0 BRA `(.L_x_18) ;  /* 0xfffffff800dc0947 */ /* 0x000fec000383ffff */
.L_x_17:
[----:B------:R-:W-:-:S04]  /*0f00*/  LOP3.LUT R2, R29, 0xf, RZ, 0xc0, !PT ;  /* 0x0000000f1d027812 */ /* 0x000fc800078ec0ff */
[----:B------:R-:W-:-:S13]  /*0f10*/  ISETP.NE.AND P0, PT, R2, RZ, PT ;  /* 0x000000ff0200720c */ /* 0x000fda0003f05270 */
[----:B------:R-:W-:Y:S05]  /*0f20*/  @!P0 BRA `(.L_x_16) ;  /* 0x0000000400688947 */ /* 0x000fea0003800000 */
[----:B------:R-:W1:Y:S01]  /*0f30*/  S2R R0, SR_TID.X ;  /* 0x0000000000007919 */ /* 0x000e620000002100 */
[----:B------:R-:W-:Y:S02]  /*0f40*/  ISETP.GE.U32.AND P0, PT, R2, 0x8, PT ;  /* 0x000000080200780c */ /* 0x000fe40003f06070 */
[----:B------:R-:W-:-:S04]  /*0f50*/  LOP3.LUT R24, R29, 0x7, RZ, 0xc0, !PT ;  /* 0x000000071d187812 */ /* 0x000fc800078ec0ff */
[----:B------:R-:W-:-:S07]  /*0f60*/  ISETP.NE.AND P1, PT, R24, RZ, PT ;  /* 0x000000ff1800720c */ /* 0x000fce0003f25270 */
[----:B------:R-:W-:Y:S06]  /*0f70*/  @!P0 BRA `(.L_x_19) ;  /* 0x0000000000a08947 */ /* 0x000fec0003800000 */
[----:B0-----:R-:W0:Y:S01]  /*0f80*/  LDC.64 R2, c[0x0][0x388] ;  /* 0x0000e200ff027b82 */ /* 0x001e220000000a00 */
[----:B-1----:R-:W-:-:S05]  /*0f90*/  IMAD R4, R27, R29, R0 ;  /* 0x0000001d1b047224 */ /* 0x002fca00078e0200 */
[----:B------:R-:W-:-:S05]  /*0fa0*/  IADD3 R6, PT, PT, R4, R29, RZ ;  /* 0x0000001d04067210 */ /* 0x000fca0007ffe0ff */
[----:B------:R-:W-:-:S05]  /*0fb0*/  IMAD.IADD R8, R6, 0x1, R29 ;  /* 0x0000000106087824 */ /* 0x000fca00078e021d */
[----:B------:R-:W-:Y:S01]  /*0fc0*/  IADD3 R10, PT, PT, R8, R29, RZ ;  /* 0x0000001d080a7210 */ /* 0x000fe20007ffe0ff */
[----:B0-----:R-:W-:-:S04]  /*0fd0*/  IMAD.WIDE.U32 R4, R4, 0x4, R2 ;  /* 0x0000000404047825 */ /* 0x001fc800078e0002 */
[----:B------:R-:W-:Y:S01]  /*0fe0*/  IMAD.WIDE.U32 R6, R6, 0x4, R2 ;  /* 0x0000000406067825 */ /* 0x000fe200078e0002 */
[----:B------:R0:W2:Y:S03]  /*0ff0*/  LDG.E R12, desc[UR36][R4.64] ;  /* 0x00000024040c7981 */ /* 0x0000a6000c1e1900 */
[----:B------:R-:W-:Y:S01]  /*1000*/  IMAD.IADD R22, R10, 0x1, R29 ;  /* 0x000000010a167824 */ /* 0x000fe200078e021d */
[----:B------:R1:W3:Y:S01]  /*1010*/  LDG.E R14, desc[UR36][R6.64] ;  /* 0x00000024060e7981 */ /* 0x0002e2000c1e1900 */
[----:B------:R-:W-:-:S03]  /*1020*/  IMAD.WIDE.U32 R8, R8, 0x4, R2 ;  /* 0x0000000408087825 */ /* 0x000fc600078e0002 */
[----:B------:R-:W-:Y:S01]  /*1030*/  IADD3 R20, PT, PT, R22, R29, RZ ;  /* 0x0000001d16147210 */ /* 0x000fe20007ffe0ff */
[--C-:B------:R-:W-:Y:S01]  /*1040*/  IMAD.WIDE.U32 R10, R10, 0x4, R2.reuse ;  /* 0x000000040a0a7825 */ /* 0x100fe200078e0002 */
[----:B------:R-:W4:Y:S03]  /*1050*/  LDG.E R13, desc[UR36][R8.64] ;  /* 0x00000024080d7981 */ /* 0x000f26000c1e1900 */
[----:B------:R-:W-:Y:S01]  /*1060*/  IMAD.WIDE.U32 R22, R22, 0x4, R2 ;  /* 0x0000000416167825 */ /* 0x000fe200078e0002 */
[----:B------:R5:W4:Y:S03]  /*1070*/  LDG.E R18, desc[UR36][R10.64] ;  /* 0x000000240a127981 */ /* 0x000b26000c1e1900 */
[C---:B------:R-:W-:Y:S01]  /*1080*/  IMAD.IADD R30, R20.reuse, 0x1, R29 ;  /* 0x00000001141e7824 */ /* 0x040fe200078e021d */
[----:B------:R-:W4:Y:S01]  /*1090*/  LDG.E R19, desc[UR36][R22.64] ;  /* 0x0000002416137981 */ /* 0x000f22000c1e1900 */
[----:B------:R-:W-:-:S03]  /*10a0*/  IMAD.WIDE.U32 R20, R20, 0x4, R2 ;  /* 0x0000000414147825 */ /* 0x000fc600078e0002 */
[C---:B0-----:R-:W-:Y:S01]  /*10b0*/  IADD3 R5, PT, PT, R30.reuse, R29, RZ ;  /* 0x0000001d1e057210 */ /* 0x041fe20007ffe0ff */
[--C-:B------:R-:W-:Y:S02]  /*10c0*/  IMAD.WIDE.U32 R30, R30, 0x4, R2.reuse ;  /* 0x000000041e1e7825 */ /* 0x100fe400078e0002 */
[----:B------:R-:W4:Y:S02]  /*10d0*/  LDG.E R20, desc[UR36][R20.64] ;  /* 0x0000002414147981 */ /* 0x000f24000c1e1900 */
[----:B------:R-:W-:Y:S02]  /*10e0*/  IMAD.WIDE.U32 R2, R5, 0x4, R2 ;  /* 0x0000000405027825 */ /* 0x000fe400078e0002 */
[----:B------:R-:W4:Y:S04]  /*10f0*/  LDG.E R30, desc[UR36][R30.64] ;  /* 0x000000241e1e7981 */ /* 0x000f28000c1e1900 */
[----:B------:R-:W4:Y:S01]  /*1100*/  LDG.E R3, desc[UR36][R2.64] ;  /* 0x0000002402037981 */ /* 0x000f22000c1e1900 */
[----:B------:R-:W0:Y:S01]  /*1110*/  S2R R5, SR_CgaCtaId ;  /* 0x0000000000057919 */ /* 0x000e220000008800 */
[----:B------:R-:W-:-:S04]  /*1120*/  MOV R4, 0x400 ;  /* 0x0000040000047802 */ /* 0x000fc80000000f00 */
[----:B0-----:R-:W-:-:S04]  /*1130*/  LEA R4, R5, R4, 0x18 ;  /* 0x0000000405047211 */ /* 0x001fc800078ec0ff */
[----:B------:R-:W-:-:S05]  /*1140*/  LEA R25, R27, R4, 0x2 ;  /* 0x000000041b197211 */ /* 0x000fca00078e10ff */
[----:B-1----:R-:W2:Y:S04]  /*1150*/  LDS.128 R4, [R25] ;  /* 0x0000000019047984 */ /* 0x002ea80000000c00 */
[----:B-----5:R-:W0:Y:S01]  /*1160*/  LDS.128 R8, [R25+0x10] ;  /* 0x0000100019087984 */ /* 0x020e220000000c00 */
[----:B------:R-:W-:Y:S02]  /*1170*/  VIADD R27, R27, 0x8 ;  /* 0x000000081b1b7836 */ /* 0x000fe40000000000 */
[----:B--2---:R-:W-:-:S04]  /*1180*/  FFMA R15, R4, R12, R15 ;  /* 0x0000000c040f7223 */ /* 0x004fc8000000000f */
[----:B---3--:R-:W-:-:S04]  /*1190*/  FFMA R14, R14, R5, R15 ;  /* 0x000000050e0e7223 */ /* 0x008fc8000000000f */
[----:B----4-:R-:W-:-:S04]  /*11a0*/  FFMA R13, R13, R6, R14 ;  /* 0x000000060d0d7223 */ /* 0x010fc8000000000e */
[----:B------:R-:W-:-:S04]  /*11b0*/  FFMA R7, R18, R7, R13 ;  /* 0x0000000712077223 */ /* 0x000fc8000000000d */
[----:B0-----:R-:W-:-:S04]  /*11c0*/  FFMA R7, R8, R19, R7 ;  /* 0x0000001308077223 */ /* 0x001fc80000000007 */
[----:B------:R-:W-:-:S04]  /*11d0*/  FFMA R7, R20, R9, R7 ;  /* 0x0000000914077223 */ /* 0x000fc80000000007 */
[----:B------:R-:W-:-:S04]  /*11e0*/  FFMA R10, R30, R10, R7 ;  /* 0x0000000a1e0a7223 */ /* 0x000fc80000000007 */
[----:B------:R-:W-:-:S07]  /*11f0*/  FFMA R15, R3, R11, R10 ;  /* 0x0000000b030f7223 */ /* 0x000fce000000000a */
.L_x_19:
[----:B------:R-:W-:Y:S05]  /*1200*/  @!P1 BRA `(.L_x_16) ;  /* 0x0000000000b09947 */ /* 0x000fea0003800000 */
[----:B------:R-:W-:Y:S02]  /*1210*/  ISETP.GE.U32.AND P0, PT, R24, 0x4, PT ;  /* 0x000000041800780c */ /* 0x000fe40003f06070 */
[----:B------:R-:W-:-:S04]  /*1220*/  LOP3.LUT R2, R29, 0x3, RZ, 0xc0, !PT ;  /* 0x000000031d027812 */ /* 0x000fc800078ec0ff */
[----:B------:R-:W-:-:S07]  /*1230*/  ISETP.NE.AND P1, PT, R2, RZ, PT ;  /* 0x000000ff0200720c */ /* 0x000fce0003f25270 */
[----:B------:R-:W-:Y:S06]  /*1240*/  @!P0 BRA `(.L_x_20) ;  /* 0x00000000005c8947 */ /* 0x000fec0003800000 */
[----:B0-----:R-:W0:Y:S01]  /*1250*/  LDC.64 R4, c[0x0][0x388] ;  /* 0x0000e200ff047b82 */ /* 0x001e220000000a00 */
[----:B-1----:R-:W-:-:S05]  /*1260*/  IMAD R6, R27, R29, R0 ;  /* 0x0000001d1b067224 */ /* 0x002fca00078e0200 */
[----:B------:R-:W-:-:S04]  /*1270*/  IADD3 R8, PT, PT, R6, R29, RZ ;  /* 0x0000001d06087210 */ /* 0x000fc80007ffe0ff */
[----:B------:R-:W-:-:S05]  /*1280*/  IADD3 R10, PT, PT, R8, R29, RZ ;  /* 0x0000001d080a7210 */ /* 0x000fca0007ffe0ff */
[----:B------:R-:W-:Y:S02]  /*1290*/  IMAD.IADD R13, R10, 0x1, R29 ;  /* 0x000000010a0d7824 */ /* 0x000fe400078e021d */
[----:B0-----:R-:W-:-:S04]  /*12a0*/  IMAD.WIDE.U32 R6, R6, 0x4, R4 ;  /* 0x0000000406067825 */ /* 0x001fc800078e0004 */
[--C-:B------:R-:W-:Y:S01]  /*12b0*/  IMAD.WIDE.U32 R8, R8, 0x4, R4.reuse ;  /* 0x0000000408087825 */ /* 0x100fe200078e0004 */
[----:B------:R0:W2:Y:S03]  /*12c0*/  LDG.E R14, desc[UR36][R6.64] ;  /* 0x00000024060e7981 */ /* 0x0000a6000c1e1900 */
[--C-:B------:R-:W-:Y:S02]  /*12d0*/  IMAD.WIDE.U32 R10, R10, 0x4, R4.reuse ;  /* 0x000000040a0a7825 */ /* 0x100fe400078e0004 */
[----:B------:R-:W3:Y:S02]  /*12e0*/  LDG.E R9, desc[UR36][R8.64] ;  /* 0x0000002408097981 */ /* 0x000ee4000c1e1900 */
[----:B------:R-:W-:Y:S02]  /*12f0*/  IMAD.WIDE.U32 R12, R13, 0x4, R4 ;  /* 0x000000040d0c7825 */ /* 0x000fe400078e0004 */
[----:B------:R-:W4:Y:S04]  /*1300*/  LDG.E R10, desc[UR36][R10.64] ;  /* 0x000000240a0a7981 */ /* 0x000f28000c1e1900 */
[----:B------:R-:W5:Y:S01]  /*1310*/  LDG.E R13, desc[UR36][R12.64] ;  /* 0x000000240c0d7981 */ /* 0x000f62000c1e1900 */
[----:B------:R-:W-:Y:S01]  /*1320*/  MOV R3, 0x400 ;  /* 0x0000040000037802 */ /* 0x000fe20000000f00 */
[----:B------:R-:W1:Y:S03]  /*1330*/  S2R R4, SR_CgaCtaId ;  /* 0x0000000000047919 */ /* 0x000e660000008800 */
[----:B-1----:R-:W-:-:S04]  /*1340*/  LEA R4, R4, R3, 0x18 ;  /* 0x0000000304047211 */ /* 0x002fc800078ec0ff */
[C---:B------:R-:W-:Y:S02]  /*1350*/  LEA R4, R27.reuse, R4, 0x2 ;  /* 0x000000041b047211 */ /* 0x040fe400078e10ff */
[----:B------:R-:W-:-:S04]  /*1360*/  IADD3 R27, PT, PT, R27, 0x4, RZ ;  /* 0x000000041b1b7810 */ /* 0x000fc80007ffe0ff */
[----:B0-----:R-:W2:Y:S02]  /*1370*/  LDS.128 R4, [R4] ;  /* 0x0000000004047984 */ /* 0x001ea40000000c00 */
[----:B--2---:R-:W-:-:S04]  /*1380*/  FFMA R14, R4, R14, R15 ;  /* 0x0000000e040e7223 */ /* 0x004fc8000000000f */
[----:B---3--:R-:W-:-:S04]  /*1390*/  FFMA R5, R9, R5, R14 ;  /* 0x0000000509057223 */ /* 0x008fc8000000000e */
[----:B----4-:R-:W-:-:S04]  /*13a0*/  FFMA R6, R10, R6, R5 ;  /* 0x000000060a067223 */ /* 0x010fc80000000005 */
[----:B-----5:R-:W-:-:S07]  /*13b0*/  FFMA R15, R13, R7, R6 ;  /* 0x000000070d0f7223 */ /* 0x020fce0000000006 */
.L_x_20:
[----:B------:R-:W-:Y:S05]  /*13c0*/  @!P1 BRA `(.L_x_16) ;  /* 0x0000000000409947 */ /* 0x000fea0003800000 */
[----:B------:R-:W2:Y:S01]  /*13d0*/  S2R R7, SR_CgaCtaId ;  /* 0x0000000000077919 */ /* 0x000ea20000008800 */
[----:B0-----:R-:W0:Y:S01]  /*13e0*/  LDC.64 R4, c[0x0][0x388] ;  /* 0x0000e200ff047b82 */ /* 0x001e220000000a00 */
[----:B------:R-:W-:Y:S01]  /*13f0*/  MOV R6, 0x400 ;  /* 0x0000040000067802 */ /* 0x000fe20000000f00 */
[----:B-1----:R-:W-:Y:S02]  /*1400*/  IMAD R3, R27, R29, R0 ;  /* 0x0000001d1b037224 */ /* 0x002fe400078e0200 */
[----:B------:R-:W-:Y:S02]  /*1410*/  IMAD.MOV R0, RZ, RZ, -R2 ;  /* 0x000000ffff007224 */ /* 0x000fe400078e0a02 */
[----:B0-----:R-:W-:Y:S01]  /*1420*/  IMAD.WIDE.U32 R2, R3, 0x4, R4 ;  /* 0x0000000403027825 */ /* 0x001fe200078e0004 */
[----:B--2---:R-:W-:-:S04]  /*1430*/  LEA R6, R7, R6, 0x18 ;  /* 0x0000000607067211 */ /* 0x004fc800078ec0ff */
[----:B------:R-:W-:-:S07]  /*1440*/  LEA R27, R27, R6, 0x2 ;  /* 0x000000061b1b7211 */ /* 0x000fce00078e10ff */
.L_x_21:
[----:B------:R0:W2:Y:S01]  /*1450*/  LDG.E R5, desc[UR36][R2.64] ;  /* 0x0000002402057981 */ /* 0x0000a2000c1e1900 */
[----:B------:R-:W-:-:S03]  /*1460*/  IADD3 R0, PT, PT, R0, 0x1, RZ ;  /* 0x0000000100007810 */ /* 0x000fc60007ffe0ff */
[----:B------:R1:W2:Y:S01]  /*1470*/  LDS R4, [R27] ;  /* 0x000000001b047984 */ /* 0x0002a20000000800 */
[----:B------:R-:W-:Y:S01]  /*1480*/  ISETP.NE.AND P0, PT, R0, RZ, PT ;  /* 0x000000ff0000720c */ /* 0x000fe20003f05270 */
[----:B0-----:R-:W-:-:S04]  /*1490*/  IMAD.WIDE.U32 R2, R29, 0x4, R2 ;  /* 0x000000041d027825 */ /* 0x001fc800078e0002 */
[----:B-1----:R-:W-:Y:S02]  /*14a0*/  VIADD R27, R27, 0x4 ;  /* 0x000000041b1b7836 */ /* 0x002fe40000000000 */
[----:B--2---:R-:W-:-:S06]  /*14b0*/  FFMA R15, R4, R5, R15 ;  /* 0x00000005040f7223 */ /* 0x004fcc000000000f */
[----:B------:R-:W-:Y:S05]  /*14c0*/  @P0 BRA `(.L_x_21) ;  /* 0xfffffffc00e00947 */ /* 0x000fea000383ffff */
.L_x_16:
[----:B0-----:R-:W0:Y:S01]  /*14d0*/  S2R R5, SR_TID.X ;  /* 0x0000000000057919 */ /* 0x001e220000002100 */
[----:B------:R-:W2:Y:S01]  /*14e0*/  S2UR UR5, SR_CgaCtaId ;  /* 0x00000000000579c3 */ /* 0x000ea20000008800 */
[----:B------:R-:W-:Y:S01]  /*14f0*/  UMOV UR4, 0x400 ;  /* 0x0000040000047882 */ /* 0x000fe20000000000 */
[----:B------:R-:W3:Y:S01]  /*1500*/  LDCU UR6, c[0x0][0x3a4] ;  /* 0x00007480ff0677ac */ /* 0x000ee20008000800 */
[----:B------:R-:W4:Y:S01]  /*1510*/  LDCU UR7, c[0x0][0x3a4] ;  /* 0x00007480ff0777ac */ /* 0x000f220008000800 */
[----:B---3--:R-:W-:Y:S02]  /*1520*/  UISETP.GE.AND UP0, UPT, UR6, 0x2, UPT ;  /* 0x000000020600788c */ /* 0x008fe4000bf06270 */
[----:B--2---:R-:W-:Y:S01]  /*1530*/  ULEA UR4, UR5, UR4, 0x18 ;  /* 0x0000000405047291 */ /* 0x004fe2000f8ec0ff */
[----:B------:R-:W2:Y:S05]  /*1540*/  LDCU UR5, c[0x0][0x3a0] ;  /* 0x00007400ff0577ac */ /* 0x000eaa0008000800 */
[----:B0-----:R-:W-:-:S02]  /*1550*/  LEA R2, R5, UR4, 0x2 ;  /* 0x0000000405027c11 */ /* 0x001fc4000f8e10ff */
[C---:B------:R-:W-:Y:S02]  /*1560*/  ISETP.GE.AND P0, PT, R5.reuse, UR6, PT ;  /* 0x0000000605007c0c */ /* 0x040fe4000bf06270 */
[----:B----4-:R-:W-:Y:S01]  /*1570*/  IADD3 R3, PT, PT, R5, -UR7, RZ ;  /* 0x8000000705037c10 */ /* 0x010fe2000fffe0ff */
[----:B-1----:R-:W0:Y:S01]  /*1580*/  LDS R0, [R2] ;  /* 0x0000000002007984 */ /* 0x002e220000000800 */
[----:B--2---:R-:W-:-:S06]  /*1590*/  ULEA UR5, UR5, UR4, 0x2 ;  /* 0x0000000405057291 */ /* 0x004fcc000f8e10ff */
[----:B------:R-:W-:Y:S02]  /*15a0*/  LEA R9, R5, UR5, 0x2 ;  /* 0x0000000505097c11 */ /* 0x000fe4000f8e10ff */
[----:B------:R-:W-:Y:S01]  /*15b0*/  LEA R7, R3, UR5, 0x2 ;  /* 0x0000000503077c11 */ /* 0x000fe2000f8e10ff */
[----:B0-----:R-:W-:-:S05]  /*15c0*/  FMUL R0, R0, R15 ;  /* 0x0000000f00007220 */ /* 0x001fca0000400000 */
[----:B------:R-:W-:Y:S01]  /*15d0*/  STS [R9], R0 ;  /* 0x0000000009007388 */ /* 0x000fe20000000800 */
[----:B------:R-:W-:Y:S06]  /*15e0*/  BAR.SYNC.DEFER_BLOCKING 0x0 ;  /* 0x0000000000007b1d */ /* 0x000fec0000010000 */
[----:B------:R-:W-:Y:S04]  /*15f0*/  @P0 LDS R2, [R9] ;  /* 0x0000000009020984 */ /* 0x000fe80000000800 */
[----:B------:R-:W0:Y:S02]  /*1600*/  @P0 LDS R3, [R7] ;  /* 0x0000000007030984 */ /* 0x000e240000000800 */
[----:B0-----:R-:W-:-:S05]  /*1610*/  @P0 FADD R2, R2, R3 ;  /* 0x0000000302020221 */ /* 0x001fca0000000000 */
[----:B------:R0:W-:Y:S01]  /*1620*/  @P0 STS [R7], R2 ;  /* 0x0000000207000388 */ /* 0x0001e20000000800 */
[----:B------:R-:W-:Y:S06]  /*1630*/  BAR.SYNC.DEFER_BLOCKING 0x0 ;  /* 0x0000000000007b1d */ /* 0x000fec0000010000 */
[----:B------:R-:W-:Y:S05]  /*1640*/  BRA.U !UP0, `(.L_x_22) ;  /* 0x00000001082c7547 */ /* 0x000fea000b800000 */
.L_x_23:
[----:B0-----:R-:W-:-:S04]  /*1650*/  SHF.R.U32.HI R2, RZ, 0x1, R16 ;  /* 0x00000001ff027819 */ /* 0x001fc80000011610 */
        /* <DEDUP_REMOVED lines=9> */
[----:B-1----:R-:W-:Y:S05]  /*16f0*/  @P0 BRA `(.L_x_23) ;  /* 0xfffffffc00d40947 */ /* 0x002fea000383ffff */
.L_x_22:
[----:B------:R-:W0:Y:S02]  /*1700*/  LDS R0, [UR5] ;  /* 0x00000005ff007984 */ /* 0x000e240008000800 */
[----:B0-----:R-:W-:Y:S01]  /*1710*/  IADD3 R2, PT, PT, R0, -0xd000000, RZ ;  /* 0xf300000000027810 */ /* 0x001fe20007ffe0ff */
[----:B------:R0:W1:Y:S03]  /*1720*/  MUFU.RSQ R3, R0 ;  /* 0x0000000000037308 */ /* 0x0000660000001400 */
[----:B------:R-:W-:-:S13]  /*1730*/  ISETP.GT.U32.AND P0, PT, R2, 0x727fffff, PT ;  /* 0x727fffff0200780c */ /* 0x000fda0003f04070 */
[----:B0-----:R-:W-:Y:S05]  /*1740*/  @!P0 BRA `(.L_x_24) ;  /* 0x00000000000c8947 */ /* 0x001fea0003800000 */
[----:B------:R-:W-:-:S07]  /*1750*/  MOV R4, 0x1770 ;  /* 0x0000177000047802 */ /* 0x000fce0000000f00 */
[----:B-1----:R-:W-:Y:S05]  /*1760*/  CALL.REL.NOINC `($__internal_0_$__cuda_sm20_sqrt_rn_f32_slowpath) ;  /* 0x0000000000247944 */ /* 0x002fea0003c00000 */
[----:B------:R-:W-:Y:S05]  /*1770*/  BRA `(.L_x_25) ;  /* 0x0000000000107947 */ /* 0x000fea0003800000 */
.L_x_24:
[----:B-1----:R-:W-:Y:S01]  /*1780*/  FMUL.FTZ R5, R0, R3 ;  /* 0x0000000300057220 */ /* 0x002fe20000410000 */
[----:B------:R-:W-:-:S03]  /*1790*/  FMUL.FTZ R3, R3, 0.5 ;  /* 0x3f00000003037820 */ /* 0x000fc60000410000 */
[----:B------:R-:W-:-:S04]  /*17a0*/  FFMA R0, -R5, R5, R0 ;  /* 0x0000000505007223 */ /* 0x000fc80000000100 */
[----:B------:R-:W-:-:S07]  /*17b0*/  FFMA R5, R0, R3, R5 ;  /* 0x0000000300057223 */ /* 0x000fce0000000005 */
.L_x_25:
[----:B------:R-:W0:Y:S02]  /*17c0*/  LDC.64 R2, c[0x0][0x390] ;  /* 0x0000e400ff027b82 */ /* 0x000e240000000a00 */
[----:B0-----:R-:W-:-:S05]  /*17d0*/  IMAD.WIDE.U32 R2, R17, 0x4, R2 ;  /* 0x0000000411027825 */ /* 0x001fca00078e0002 */
[----:B------:R-:W-:Y:S01]  /*17e0*/  STG.E desc[UR36][R2.64], R5 ;  /* 0x0000000502007986 */ /* 0x000fe2000c101924 */
[----:B------:R-:W-:Y:S05]  /*17f0*/  EXIT ;  /* 0x000000000000794d */ /* 0x000fea0003800000 */
        .weak           $__internal_0_$__cuda_sm20_sqrt_rn_f32_slowpath
        .type           $__internal_0_$__cuda_sm20_sqrt_rn_f32_slowpath,@function
        .size           $__internal_0_$__cuda_sm20_sqrt_rn_f32_slowpath,($__internal_1_$__cuda_sm3x_div_rn_noftz_f32_slowpath - $__internal_0_$__cuda_sm20_sqrt_rn_f32_slowpath)
$__internal_0_$__cuda_sm20_sqrt_rn_f32_slowpath:
[----:B------:R-:W-:-:S13]  /*1800*/  LOP3.LUT P0, RZ, R0, 0x7fffffff, RZ, 0xc0, !PT ;  /* 0x7fffffff00ff7812 */ /* 0x000fda000780c0ff */
[----:B------:R-:W-:Y:S01]  /*1810*/  @!P0 MOV R2, R0 ;  /* 0x0000000000028202 */ /* 0x000fe20000000f00 */
[----:B------:R-:W-:Y:S06]  /*1820*/  @!P0 BRA `(.L_x_26) ;  /* 0x0000000000448947 */ /* 0x000fec0003800000 */
[----:B------:R-:W-:-:S13]  /*1830*/  FSETP.GEU.FTZ.AND P0, PT, R0, RZ, PT ;  /* 0x000000ff0000720b */ /* 0x000fda0003f1e000 */
[----:B------:R-:W-:Y:S01]  /*1840*/  @!P0 IMAD.MOV.U32 R2, RZ, RZ, 0x7fffffff ;  /* 0x7fffffffff028424 */ /* 0x000fe200078e00ff */
[----:B------:R-:W-:Y:S06]  /*1850*/  @!P0 BRA `(.L_x_26) ;  /* 0x0000000000388947 */ /* 0x000fec0003800000 */
[----:B------:R-:W-:-:S13]  /*1860*/  FSETP.GTU.FTZ.AND P0, PT, |R0|, +INF , PT ;  /* 0x7f8000000000780b */ /* 0x000fda0003f1c200 */
[----:B------:R-:W-:Y:S01]  /*1870*/  @P0 FADD.FTZ R2, R0, 1 ;  /* 0x3f80000000020421 */ /* 0x000fe20000010000 */
[----:B------:R-:W-:Y:S06]  /*1880*/  @P0 BRA `(.L_x_26) ;  /* 0x00000000002c0947 */ /* 0x000fec0003800000 */
[----:B------:R-:W-:-:S13]  /*1890*/  FSETP.NEU.FTZ.AND P0, PT, |R0|, +INF , PT ;  /* 0x7f8000000000780b */ /* 0x000fda0003f1d200 */
[----:B------:R-:W-:Y:S01]  /*18a0*/  @!P0 MOV R2, R0 ;  /* 0x0000000000028202 */ /* 0x000fe20000000f00 */
[----:B------:R-:W-:Y:S06]  /*18b0*/  @!P0 BRA `(.L_x_26) ;  /* 0x0000000000208947 */ /* 0x000fec0003800000 */
[----:B------:R-:W-:-:S04]  /*18c0*/  FFMA R0, R0, 1.84467440737095516160e+19, RZ ;  /* 0x5f80000000007823 */ /* 0x000fc800000000ff */
[----:B------:R-:W0:Y:S02]  /*18d0*/  MUFU.RSQ R3, R0 ;  /* 0x0000000000037308 */ /* 0x000e240000001400 */
[----:B0-----:R-:W-:Y:S01]  /*18e0*/  FMUL.FTZ R5, R0, R3 ;  /* 0x0000000300057220 */ /* 0x001fe20000410000 */
[----:B------:R-:W-:-:S03]  /*18f0*/  FMUL.FTZ R3, R3, 0.5 ;  /* 0x3f00000003037820 */ /* 0x000fc60000410000 */
[----:B------:R-:W-:-:S04]  /*1900*/  FADD.FTZ R2, -R5, -RZ ;  /* 0x800000ff05027221 */ /* 0x000fc80000010100 */
[----:B------:R-:W-:-:S04]  /*1910*/  FFMA R2, R5, R2, R0 ;  /* 0x0000000205027223 */ /* 0x000fc80000000000 */
[----:B------:R-:W-:-:S04]  /*1920*/  FFMA R2, R2, R3, R5 ;  /* 0x0000000302027223 */ /* 0x000fc80000000005 */
[----:B------:R-:W-:-:S07]  /*1930*/  FMUL.FTZ R2, R2, 2.3283064365386962891e-10 ;  /* 0x2f80000002027820 */ /* 0x000fce0000410000 */
.L_x_26:
[----:B------:R-:W-:Y:S01]  /*1940*/  HFMA2 R3, -RZ, RZ, 0, 0 ;  /* 0x00000000ff037431 */ /* 0x000fe200000001ff */
[----:B------:R-:W-:Y:S01]  /*1950*/  MOV R5, R2 ;  /* 0x0000000200057202 */ /* 0x000fe20000000f00 */
[----:B------:R-:W-:-:S04]  /*1960*/  IMAD.MOV.U32 R2, RZ, RZ, R4 ;  /* 0x000000ffff027224 */ /* 0x000fc800078e0004 */
[----:B------:R-:W-:Y:S05]  /*1970*/  RET.REL.NODEC R2 `(_Z10GPortfolioP17curandStateXORWOWPfS1_S1_ii) ;  /* 0xffffffe402a07950 */ /* 0x000fea0003c3ffff */
        .weak           $__internal_1_$__cuda_sm3x_div_rn_noftz_f32_slowpath
        .type           $__internal_1_$__cuda_sm3x_div_rn_noftz_f32_slowpath,@function
        .size           $__internal_1_$__cuda_sm3x_div_rn_noftz_f32_slowpath,(.L_x_102 - $__internal_1_$__cuda_sm3x_div_rn_noftz_f32_slowpath)
$__internal_1_$__cuda_sm3x_div_rn_noftz_f32_slowpath:
[----:B------:R-:W-:Y:S01]  /*1980*/  SHF.R.U32.HI R9, RZ, 0x17, R3 ;  /* 0x00000017ff097819 */ /* 0x000fe20000011603 */
[----:B------:R-:W-:Y:S01]  /*1990*/  BSSY.RECONVERGENT B1, `(.L_x_27) ;  /* 0x0000064000017945 */ /* 0x000fe20003800200 */
[----:B------:R-:W-:Y:S02]  /*19a0*/  SHF.R.U32.HI R8, RZ, 0x17, R0 ;  /* 0x00000017ff087819 */ /* 0x000fe40000011600 */
[----:B------:R-:W-:Y:S02]  /*19b0*/  LOP3.LUT R9, R9, 0xff, RZ, 0xc0, !PT ;  /* 0x000000ff09097812 */ /* 0x000fe400078ec0ff */
[----:B------:R-:W-:Y:S02]  /*19c0*/  LOP3.LUT R8, R8, 0xff, RZ, 0xc0, !PT ;  /* 0x000000ff08087812 */ /* 0x000fe400078ec0ff */
[----:B------:R-:W-:Y:S02]  /*19d0*/  IADD3 R14, PT, PT, R9, -0x1, RZ ;  /* 0xffffffff090e7810 */ /* 0x000fe40007ffe0ff */
[----:B------:R-:W-:Y:S01]  /*19e0*/  MOV R10, R0 ;  /* 0x00000000000a7202 */ /* 0x000fe20000000f00 */
[----:B------:R-:W-:Y:S01]  /*19f0*/  VIADD R13, R8, 0xffffffff ;  /* 0xffffffff080d7836 */ /* 0x000fe20000000000 */
[----:B------:R-:W-:-:S02]  /*1a00*/  ISETP.GT.U32.AND P0, PT, R14, 0xfd, PT ;  /* 0x000000fd0e00780c */ /* 0x000fc40003f04070 */
[----:B------:R-:W-:Y:S02]  /*1a10*/  MOV R11, R3 ;  /* 0x00000003000b7202 */ /* 0x000fe40000000f00 */
[----:B------:R-:W-:-:S13]  /*1a20*/  ISETP.GT.U32.OR P0, PT, R13, 0xfd, P0 ;  /* 0x000000fd0d00780c */ /* 0x000fda0000704470 */
[----:B------:R-:W-:Y:S01]  /*1a30*/  @!P0 IMAD.MOV.U32 R12, RZ, RZ, RZ ;  /* 0x000000ffff0c8224 */ /* 0x000fe200078e00ff */
[----:B------:R-:W-:Y:S06]  /*1a40*/  @!P0 BRA `(.L_x_28) ;  /* 0x00000000005c8947 */ /* 0x000fec0003800000 */
[----:B------:R-:W-:Y:S02]  /*1a50*/  FSETP.GTU.FTZ.AND P0, PT, |R0|, +INF , PT ;  /* 0x7f8000000000780b */ /* 0x000fe40003f1c200 */
[----:B------:R-:W-:-:S04]  /*1a60*/  FSETP.GTU.FTZ.AND P1, PT, |R3|, +INF , PT ;  /* 0x7f8000000300780b */ /* 0x000fc80003f3c200 */
[----:B------:R-:W-:-:S13]  /*1a70*/  PLOP3.LUT P0, PT, P0, P1, PT, 0xf8, 0x8f ;  /* 0x00000000008f781c */ /* 0x000fda0000703f70 */
[----:B------:R-:W-:Y:S05]  /*1a80*/  @P0 BRA `(.L_x_29) ;  /* 0x00000004004c0947 */ /* 0x000fea0003800000 */
[----:B------:R-:W-:-:S13]  /*1a90*/  LOP3.LUT P0, RZ, R11, 0x7fffffff, R10, 0xc8, !PT ;  /* 0x7fffffff0bff7812 */ /* 0x000fda000780c80a */
[----:B------:R-:W-:Y:S05]  /*1aa0*/  @!P0 BRA `(.L_x_30) ;  /* 0x00000004003c8947 */ /* 0x000fea0003800000 */
[C---:B------:R-:W-:Y:S02]  /*1ab0*/  FSETP.NEU.FTZ.AND P3, PT, |R0|.reuse, +INF , PT ;  /* 0x7f8000000000780b */ /* 0x040fe40003f7d200 */
[----:B------:R-:W-:Y:S02]  /*1ac0*/  FSETP.NEU.FTZ.AND P1, PT, |R3|, +INF , PT ;  /* 0x7f8000000300780b */ /* 0x000fe40003f3d200 */
[----:B------:R-:W-:-:S11]  /*1ad0*/  FSETP.NEU.FTZ.AND P0, PT, |R0|, +INF , PT ;  /* 0x7f8000000000780b */ /* 0x000fd60003f1d200 */
[----:B------:R-:W-:Y:S05]  /*1ae0*/  @!P1 BRA !P3, `(.L_x_30) ;  /* 0x00000004002c9947 */ /* 0x000fea0005800000 */
[----:B------:R-:W-:-:S04]  /*1af0*/  LOP3.LUT P3, RZ, R10, 0x7fffffff, RZ, 0xc0, !PT ;  /* 0x7fffffff0aff7812 */ /* 0x000fc8000786c0ff */
[----:B------:R-:W-:-:S13]  /*1b00*/  PLOP3.LUT P1, PT, P1, P3, PT, 0x2f, 0xf2 ;  /* 0x0000000000f2781c */ /* 0x000fda0000f26577 */
[----:B------:R-:W-:Y:S05]  /*1b10*/  @P1 BRA `(.L_x_31) ;  /* 0x0000000400181947 */ /* 0x000fea0003800000 */
[----:B------:R-:W-:-:S04]  /*1b20*/  LOP3.LUT P1, RZ, R11, 0x7fffffff, RZ, 0xc0, !PT ;  /* 0x7fffffff0bff7812 */ /* 0x000fc8000782c0ff */
[----:B------:R-:W-:-:S13]  /*1b30*/  PLOP3.LUT P0, PT, P0, P1, PT, 0x2f, 0xf2 ;  /* 0x0000000000f2781c */ /* 0x000fda0000702577 */
[----:B------:R-:W-:Y:S05]  /*1b40*/  @P0 BRA `(.L_x_32) ;  /* 0x0000000400000947 */ /* 0x000fea0003800000 */
[----:B------:R-:W-:Y:S02]  /*1b50*/  ISETP.GE.AND P0, PT, R13, RZ, PT ;  /* 0x000000ff0d00720c */ /* 0x000fe40003f06270 */
[----:B------:R-:W-:-:S11]  /*1b60*/  ISETP.GE.AND P1, PT, R14, RZ, PT ;  /* 0x000000ff0e00720c */ /* 0x000fd60003f26270 */
[----:B------:R-:W-:Y:S01]  /*1b70*/  @P0 MOV R12, RZ ;  /* 0x000000ff000c0202 */ /* 0x000fe20000000f00 */
[----:B------:R-:W-:Y:S01]  /*1b80*/  @!P0 FFMA R10, R0, 1.84467440737095516160e+19, RZ ;  /* 0x5f800000000a8823 */ /* 0x000fe200000000ff */
[----:B------:R-:W-:Y:S01]  /*1b90*/  @!P0 MOV R12, 0xffffffc0 ;  /* 0xffffffc0000c8802 */ /* 0x000fe20000000f00 */
[----:B------:R-:W-:-:S04]  /*1ba0*/  @!P1 FFMA R11, R3, 1.84467440737095516160e+19, RZ ;  /* 0x5f800000030b9823 */ /* 0x000fc800000000ff */
[----:B------:R-:W-:-:S07]  /*1bb0*/  @!P1 VIADD R12, R12, 0x40 ;  /* 0x000000400c0c9836 */ /* 0x000fce0000000000 */
.L_x_28:
[----:B------:R-:W-:Y:S01]  /*1bc0*/  LEA R0, R9, 0xc0800000, 0x17 ;  /* 0xc080000009007811 */ /* 0x000fe200078eb8ff */
[----:B------:R-:W-:Y:S01]  /*1bd0*/  BSSY.RECONVERGENT B2, `(.L_x_33) ;  /* 0x0000036000027945 */ /* 0x000fe20003800200 */
[----:B------:R-:W-:Y:S02]  /*1be0*/  IADD3 R8, PT, PT, R8, -0x7f, RZ ;  /* 0xffffff8108087810 */ /* 0x000fe40007ffe0ff */
[----:B------:R-:W-:Y:S02]  /*1bf0*/  IADD3 R11, PT, PT, -R0, R11, RZ ;  /* 0x0000000b000b7210 */ /* 0x000fe40007ffe1ff */
[C---:B------:R-:W-:Y:S01]  /*1c00*/  IADD3 R9, PT, PT, R8.reuse, 0x7f, -R9 ;  /* 0x0000007f08097810 */ /* 0x040fe20007ffe809 */
[----:B------:R-:W-:Y:S01]  /*1c10*/  IMAD R0, R8, -0x800000, R10 ;  /* 0xff80000008007824 */ /* 0x000fe200078e020a */
[----:B------:R-:W0:Y:S01]  /*1c20*/  MUFU.RCP R3, R11 ;  /* 0x0000000b00037308 */ /* 0x000e220000001000 */
[----:B------:R-:W-:Y:S02]  /*1c30*/  FADD.FTZ R13, -R11, -RZ ;  /* 0x800000ff0b0d7221 */ /* 0x000fe40000010100 */
[----:B------:R-:W-:-:S02]  /*1c40*/  IMAD.IADD R9, R9, 0x1, R12 ;  /* 0x0000000109097824 */ /* 0x000fc400078e020c */
[----:B0-----:R-:W-:-:S04]  /*1c50*/  FFMA R14, R3, R13, 1 ;  /* 0x3f800000030e7423 */ /* 0x001fc8000000000d */
[----:B------:R-:W-:-:S04]  /*1c60*/  FFMA R14, R3, R14, R3 ;  /* 0x0000000e030e7223 */ /* 0x000fc80000000003 */
[----:B------:R-:W-:-:S04]  /*1c70*/  FFMA R3, R0, R14, RZ ;  /* 0x0000000e00037223 */ /* 0x000fc800000000ff */
[----:B------:R-:W-:-:S04]  /*1c80*/  FFMA R10, R13, R3, R0 ;  /* 0x000000030d0a7223 */ /* 0x000fc80000000000 */
[----:B------:R-:W-:-:S04]  /*1c90*/  FFMA R15, R14, R10, R3 ;  /* 0x0000000a0e0f7223 */ /* 0x000fc80000000003 */
[----:B------:R-:W-:-:S04]  /*1ca0*/  FFMA R10, R13, R15, R0 ;  /* 0x0000000f0d0a7223 */ /* 0x000fc80000000000 */
[----:B------:R-:W-:-:S05]  /*1cb0*/  FFMA R3, R14, R10, R15 ;  /* 0x0000000a0e037223 */ /* 0x000fca000000000f */
[----:B------:R-:W-:-:S04]  /*1cc0*/  SHF.R.U32.HI R0, RZ, 0x17, R3 ;  /* 0x00000017ff007819 */ /* 0x000fc80000011603 */
[----:B------:R-:W-:-:S04]  /*1cd0*/  LOP3.LUT R0, R0, 0xff, RZ, 0xc0, !PT ;  /* 0x000000ff00007812 */ /* 0x000fc800078ec0ff */
[----:B------:R-:W-:-:S04]  /*1ce0*/  IADD3 R12, PT, PT, R0, R9, RZ ;  /* 0x00000009000c7210 */ /* 0x000fc80007ffe0ff */
[----:B------:R-:W-:-:S04]  /*1cf0*/  IADD3 R0, PT, PT, R12, -0x1, RZ ;  /* 0xffffffff0c007810 */ /* 0x000fc80007ffe0ff */
[----:B------:R-:W-:-:S13]  /*1d00*/  ISETP.GE.U32.AND P0, PT, R0, 0xfe, PT ;  /* 0x000000fe0000780c */ /* 0x000fda0003f06070 */
[----:B------:R-:W-:Y:S05]  /*1d10*/  @!P0 BRA `(.L_x_34) ;  /* 0x0000000000808947 */ /* 0x000fea0003800000 */
[----:B------:R-:W-:-:S13]  /*1d20*/  ISETP.GT.AND P0, PT, R12, 0xfe, PT ;  /* 0x000000fe0c00780c */ /* 0x000fda0003f04270 */
[----:B------:R-:W-:Y:S05]  /*1d30*/  @P0 BRA `(.L_x_35) ;  /* 0x00000000006c0947 */ /* 0x000fea0003800000 */
[----:B------:R-:W-:-:S13]  /*1d40*/  ISETP.GE.AND P0, PT, R12, 0x1, PT ;  /* 0x000000010c00780c */ /* 0x000fda0003f06270 */
[----:B------:R-:W-:Y:S05]  /*1d50*/  @P0 BRA `(.L_x_36) ;  /* 0x0000000000740947 */ /* 0x000fea0003800000 */
[----:B------:R-:W-:Y:S02]  /*1d60*/  ISETP.GE.AND P0, PT, R12, -0x18, PT ;  /* 0xffffffe80c00780c */ /* 0x000fe40003f06270 */
[----:B------:R-:W-:-:S11]  /*1d70*/  LOP3.LUT R3, R3, 0x80000000, RZ, 0xc0, !PT ;  /* 0x8000000003037812 */ /* 0x000fd600078ec0ff */
[----:B------:R-:W-:Y:S05]  /*1d80*/  @!P0 BRA `(.L_x_36) ;  /* 0x0000000000688947 */ /* 0x000fea0003800000 */
[-CC-:B------:R-:W-:Y:S01]  /*1d90*/  FFMA.RZ R0, R14, R10.reuse, R15.reuse ;  /* 0x0000000a0e007223 */ /* 0x180fe2000000c00f */
[----:B------:R-:W-:Y:S02]  /*1da0*/  VIADD R11, R12, 0x20 ;  /* 0x000000200c0b7836 */ /* 0x000fe40000000000 */
[-CC-:B------:R-:W-:Y:S01]  /*1db0*/  FFMA.RM R9, R14, R10.reuse, R15.reuse ;  /* 0x0000000a0e097223 */ /* 0x180fe2000000400f */
[----:B------:R-:W-:Y:S02]  /*1dc0*/  ISETP.NE.AND P3, PT, R12, RZ, PT ;  /* 0x000000ff0c00720c */ /* 0x000fe40003f65270 */
[----:B------:R-:W-:Y:S01]  /*1dd0*/  LOP3.LUT R8, R0, 0x7fffff, RZ, 0xc0, !PT ;  /* 0x007fffff00087812 */ /* 0x000fe200078ec0ff */
[----:B------:R-:W-:Y:S01]  /*1de0*/  FFMA.RP R0, R14, R10, R15 ;  /* 0x0000000a0e007223 */ /* 0x000fe2000000800f */
[----:B------:R-:W-:Y:S02]  /*1df0*/  ISETP.NE.AND P1, PT, R12, RZ, PT ;  /* 0x000000ff0c00720c */ /* 0x000fe40003f25270 */
[----:B------:R-:W-:-:S02]  /*1e00*/  LOP3.LUT R8, R8, 0x800000, RZ, 0xfc, !PT ;  /* 0x0080000008087812 */ /* 0x000fc400078efcff */
[----:B------:R-:W-:Y:S02]  /*1e10*/  IADD3 R10, PT, PT, -R12, RZ, RZ ;  /* 0x000000ff0c0a7210 */ /* 0x000fe40007ffe1ff */
[----:B------:R-:W-:Y:S02]  /*1e20*/  SHF.L.U32 R11, R8, R11, RZ ;  /* 0x0000000b080b7219 */ /* 0x000fe400000006ff */
[----:B------:R-:W-:Y:S02]  /*1e30*/  FSETP.NEU.FTZ.AND P0, PT, R0, R9, PT ;  /* 0x000000090000720b */ /* 0x000fe40003f1d000 */
[----:B------:R-:W-:Y:S02]  /*1e40*/  SEL R9, R10, RZ, P3 ;  /* 0x000000ff0a097207 */ /* 0x000fe40001800000 */
[----:B------:R-:W-:Y:S02]  /*1e50*/  ISETP.NE.AND P1, PT, R11, RZ, P1 ;  /* 0x000000ff0b00720c */ /* 0x000fe40000f25270 */
[----:B------:R-:W-:-:S02]  /*1e60*/  SHF.R.U32.HI R9, RZ, R9, R8 ;  /* 0x00000009ff097219 */ /* 0x000fc40000011608 */
[----:B------:R-:W-:Y:S02]  /*1e70*/  PLOP3.LUT P0, PT, P0, P1, PT, 0xf8, 0x8f ;  /* 0x00000000008f781c */ /* 0x000fe40000703f70 */
[----:B------:R-:W-:Y:S02]  /*1e80*/  SHF.R.U32.HI R11, RZ, 0x1, R9 ;  /* 0x00000001ff0b7819 */ /* 0x000fe40000011609 */
[----:B------:R-:W-:-:S04]  /*1e90*/  SEL R0, RZ, 0x1, !P0 ;  /* 0x00000001ff007807 */ /* 0x000fc80004000000 */
[----:B------:R-:W-:-:S04]  /*1ea0*/  LOP3.LUT R0, R0, 0x1, R11, 0xf8, !PT ;  /* 0x0000000100007812 */ /* 0x000fc800078ef80b */
[----:B------:R-:W-:-:S04]  /*1eb0*/  LOP3.LUT R0, R0, R9, RZ, 0xc0, !PT ;  /* 0x0000000900007212 */ /* 0x000fc800078ec0ff */
[----:B------:R-:W-:-:S04]  /*1ec0*/  IADD3 R0, PT, PT, R11, R0, RZ ;  /* 0x000000000b007210 */ /* 0x000fc80007ffe0ff */
[----:B------:R-:W-:Y:S01]  /*1ed0*/  LOP3.LUT R3, R0, R3, RZ, 0xfc, !PT ;  /* 0x0000000300037212 */ /* 0x000fe200078efcff */
[----:B------:R-:W-:Y:S06]  /*1ee0*/  BRA `(.L_x_36) ;  /* 0x0000000000107947 */ /* 0x000fec0003800000 */
.L_x_35:
[----:B------:R-:W-:-:S04]  /*1ef0*/  LOP3.LUT R3, R3, 0x80000000, RZ, 0xc0, !PT ;  /* 0x8000000003037812 */ /* 0x000fc800078ec0ff */
[----:B------:R-:W-:Y:S01]  /*1f00*/  LOP3.LUT R3, R3, 0x7f800000, RZ, 0xfc, !PT ;  /* 0x7f80000003037812 */ /* 0x000fe200078efcff */
[----:B------:R-:W-:Y:S06]  /*1f10*/  BRA `(.L_x_36) ;  /* 0x0000000000047947 */ /* 0x000fec0003800000 */
.L_x_34:
[----:B------:R-:W-:-:S07]  /*1f20*/  IMAD R3, R9, 0x800000, R3 ;  /* 0x0080000009037824 */ /* 0x000fce00078e0203 */
.L_x_36:
[----:B------:R-:W-:Y:S05]  /*1f30*/  BSYNC.RECONVERGENT B2 ;  /* 0x0000000000027941 */ /* 0x000fea0003800200 */
.L_x_33:
[----:B------:R-:W-:Y:S05]  /*1f40*/  BRA `(.L_x_37) ;  /* 0x0000000000207947 */ /* 0x000fea0003800000 */
.L_x_32:
[----:B------:R-:W-:-:S04]  /*1f50*/  LOP3.LUT R3, R11, 0x80000000, R10, 0x48, !PT ;  /* 0x800000000b037812 */ /* 0x000fc800078e480a */
[----:B------:R-:W-:Y:S01]  /*1f60*/  LOP3.LUT R3, R3, 0x7f800000, RZ, 0xfc, !PT ;  /* 0x7f80000003037812 */ /* 0x000fe200078efcff */
[----:B------:R-:W-:Y:S06]  /*1f70*/  BRA `(.L_x_37) ;  /* 0x0000000000147947 */ /* 0x000fec0003800000 */
.L_x_31:
[----:B------:R-:W-:Y:S01]  /*1f80*/  LOP3.LUT R3, R11, 0x80000000, R10, 0x48, !PT ;  /* 0x800000000b037812 */ /* 0x000fe200078e480a */
[----:B------:R-:W-:Y:S06]  /*1f90*/  BRA `(.L_x_37) ;  /* 0x00000000000c7947 */ /* 0x000fec0003800000 */
.L_x_30:
[----:B------:R-:W0:Y:S01]  /*1fa0*/  MUFU.RSQ R3, -QNAN ;  /* 0xffc0000000037908 */ /* 0x000e220000001400 */
[----:B------:R-:W-:Y:S05]  /*1fb0*/  BRA `(.L_x_37) ;  /* 0x0000000000047947 */ /* 0x000fea0003800000 */
.L_x_29:
[----:B------:R-:W-:-:S07]  /*1fc0*/  FADD.FTZ R3, R0, R3 ;  /* 0x0000000300037221 */ /* 0x000fce0000010000 */
.L_x_37:
[----:B------:R-:W-:Y:S05]  /*1fd0*/  BSYNC.RECONVERGENT B1 ;  /* 0x0000000000017941 */ /* 0x000fea0003800200 */
.L_x_27:
[----:B------:R-:W-:Y:S01]  /*1fe0*/  HFMA2 R9, -RZ, RZ, 0, 0 ;  /* 0x00000000ff097431 */ /* 0x000fe200000001ff */
[----:B------:R-:W-:-:S04]  /*1ff0*/  MOV R8, R4 ;  /* 0x0000000400087202 */ /* 0x000fc80000000f00 */
[----:B0-----:R-:W-:Y:S05]  /*2000*/  RET.REL.NODEC R8 `(_Z10GPortfolioP17curandStateXORWOWPfS1_S1_ii) ;  /* 0xffffffdc08fc7950 */ /* 0x001fea0003c3ffff */
.L_x_38:
        /* <DEDUP_REMOVED lines=15> */
.L_x_102:


//--------------------- .text._Z11GCovariancePfi  --------------------------
	.section	.text._Z11GCovariancePfi,"ax",@progbits
	.align	128
        .global         _Z11GCovariancePfi
        .type           _Z11GCovariancePfi,@function
        .size           _Z11GCovariancePfi,(.L_x_103 - _Z11GCovariancePfi)
        .other          _Z11GCovariancePfi,@"STO_CUDA_ENTRY STV_DEFAULT"
_Z11GCovariancePfi:
.text._Z11GCovariancePfi:
[----:B------:R-:W-:Y:S01]  /*0000*/  LDC R1, c[0x0][0x37c] ;  /* 0x0000df00ff017b82 */ /* 0x000fe20000000800 */
[----:B------:R-:W0:Y:S01]  /*0010*/  S2R R2, SR_TID.Y ;  /* 0x0000000000027919 */ /* 0x000e220000002200 */
[----:B------:R-:W-:Y:S01]  /*0020*/  HFMA2 R9, -RZ, RZ, 0, 4.291534423828125e-06 ;  /* 0x00000048ff097431 */ /* 0x000fe200000001ff */
[----:B------:R-:W-:Y:S01]  /*0030*/  UMOV UR4, 0xf4b0 ;  /* 0x0000f4b000047882 */ /* 0x000fe20000000000 */
[----:B------:R-:W1:Y:S01]  /*0040*/  S2R R3, SR_TID.X ;  /* 0x0000000000037919 */ /* 0x000e620000002100 */
[C---:B0-----:R-:W-:Y:S02]  /*0050*/  LEA R4, R2.reuse, UR4, 0x2 ;  /* 0x0000000402047c11 */ /* 0x041fe4000f8e10ff */
[--C-:B------:R-:W-:Y:S01]  /*0060*/  IMAD R8, R2, 0x18c, R9.reuse ;  /* 0x0000018c02087824 */ /* 0x100fe200078e0209 */
[C---:B-1----:R-:W-:Y:S01]  /*0070*/  LEA R5, R3.reuse, UR4, 0x2 ;  /* 0x0000000403057c11 */ /* 0x042fe2000f8e10ff */
[----:B------:R-:W-:Y:S02]  /*0080*/  IMAD R9, R3, 0x18c, R9 ;  /* 0x0000018c03097824 */ /* 0x000fe400078e0209 */
[----:B------:R-:W0:Y:S01]  /*0090*/  LDC R4, c[0x3][R4] ;  /* 0x00c0000004047b82 */ /* 0x000e220000000800 */
[----:B------:R-:W-:-:S07]  /*00a0*/  UMOV UR4, URZ ;  /* 0x000000ff00047c82 */ /* 0x000fce0008000000 */
[----:B------:R-:W0:Y:S08]  /*00b0*/  LDC R7, c[0x3][R8] ;  /* 0x00c0000008077b82 */ /* 0x000e300000000800 */
[----:B------:R-:W1:Y:S08]  /*00c0*/  LDC R5, c[0x3][R5] ;  /* 0x00c0000005057b82 */ /* 0x000e700000000800 */
[----:B------:R-:W1:Y:S08]  /*00d0*/  LDC R6, c[0x3][R9] ;  /* 0x00c0000009067b82 */ /* 0x000e700000000800 */
[----:B------:R-:W2:Y:S08]  /*00e0*/  LDC R11, c[0x3][R8+0x4] ;  /* 0x00c00100080b7b82 */ /* 0x000eb00000000800 */
[----:B------:R-:W3:Y:S08]  /*00f0*/  LDC R10, c[0x3][R9+0x4] ;  /* 0x00c00100090a7b82 */ /* 0x000ef00000000800 */
[----:B------:R-:W4:Y:S08]  /*0100*/  LDC R13, c[0x3][R8+0x8] ;  /* 0x00c00200080d7b82 */ /* 0x000f300000000800 */
[----:B------:R-:W5:Y:S01]  /*0110*/  LDC R12, c[0x3][R9+0x8] ;  /* 0x00c00200090c7b82 */ /* 0x000f620000000800 */
[----:B0-----:R-:W-:Y:S01]  /*0120*/  FADD R0, -R4, R7 ;  /* 0x0000000704007221 */ /* 0x001fe20000000100 */
[----:B-1----:R-:W-:Y:S01]  /*0130*/  FADD R7, -R5, R6 ;  /* 0x0000000605077221 */ /* 0x002fe20000000100 */
[----:B------:R-:W-:-:S03]  /*0140*/  IADD3 R6, PT, PT, R9, 0x8, RZ ;  /* 0x0000000809067810 */ /* 0x000fc60007ffe0ff */
[----:B------:R-:W-:Y:S01]  /*0150*/  FFMA R0, R0, R7, RZ ;  /* 0x0000000700007223 */ /* 0x000fe200000000ff */
[----:B------:R-:W-:Y:S01]  /*0160*/  IADD3 R7, PT, PT, R8, 0x8, RZ ;  /* 0x0000000808077810 */ /* 0x000fe20007ffe0ff */
[----:B--2---:R-:W-:Y:S01]  /*0170*/  FADD R11, -R4, R11 ;  /* 0x0000000b040b7221 */ /* 0x004fe20000000100 */
[----:B---3--:R-:W-:-:S04]  /*0180*/  FADD R10, -R5, R10 ;  /* 0x0000000a050a7221 */ /* 0x008fc80000000100 */
[----:B------:R-:W-:Y:S01]  /*0190*/  FFMA R0, R11, R10, R0 ;  /* 0x0000000a0b007223 */ /* 0x000fe20000000000 */
[----:B----4-:R-:W-:Y:S01]  /*01a0*/  FADD R13, -R4, R13 ;  /* 0x0000000d040d7221 */ /* 0x010fe20000000100 */
[----:B-----5:R-:W-:-:S04]  /*01b0*/  FADD R12, -R5, R12 ;  /* 0x0000000c050c7221 */ /* 0x020fc80000000100 */
[----:B------:R-:W-:-:S07]  /*01c0*/  FFMA R0, R13, R12, R0 ;  /* 0x0000000c0d007223 */ /* 0x000fce0000000000 */
.L_x_39:
[----:B------:R-:W0:Y:S01]  /*01d0*/  LDC R13, c[0x3][R7+0x4] ;  /* 0x00c00100070d7b82 */ /* 0x000e220000000800 */
[----:B------:R-:W-:Y:S01]  /*01e0*/  MOV R26, R6 ;  /* 0x00000006001a7202 */ /* 0x000fe20000000f00 */
[----:B------:R-:W-:-:S04]  /*01f0*/  UIADD3 UR4, UPT, UPT, UR4, 0x30, URZ ;  /* 0x0000003004047890 */ /* 0x000fc8000fffe0ff */
[----:B------:R-:W-:Y:S02]  /*0200*/  UISETP.NE.AND UP0, UPT, UR4, 0x60, UPT ;  /* 0x000000600400788c */ /* 0x000fe4000bf05270 */
[----:B------:R-:W1:Y:S08]  /*0210*/  LDC R10, c[0x3][R6+0x4] ;  /* 0x00c00100060a7b82 */ /* 0x000e700000000800 */
[----:B------:R-:W2:Y:S08]  /*0220*/  LDC R17, c[0x3][R7+0x8] ;  /* 0x00c0020007117b82 */ /* 0x000eb00000000800 */
[----:B------:R-:W3:Y:S08]  /*0230*/  LDC R24, c[0x3][R6+0x8] ;  /* 0x00c0020006187b82 */ /* 0x000ef00000000800 */
[----:B------:R-:W4:Y:S08]  /*0240*/  LDC R23, c[0x3][R7+0xc] ;  /* 0x00c0030007177b82 */ /* 0x000f300000000800 */
[----:B------:R-:W5:Y:S08]  /*0250*/  LDC R14, c[0x3][R6+0xc] ;  /* 0x00c00300060e7b82 */ /* 0x000f700000000800 */
[----:B------:R-:W5:Y:S01]  /*0260*/  LDC R25, c[0x3][R7+0x10] ;  /* 0x00c0040007197b82 */ /* 0x000f620000000800 */
[----:B0-----:R-:W-:-:S07]  /*0270*/  FADD R15, -R4, R13 ;  /* 0x0000000d040f7221 */ /* 0x001fce0000000100 */
[----:B------:R-:W0:Y:S01]  /*0280*/  LDC R16, c[0x3][R6+0x10] ;  /* 0x00c0040006107b82 */ /* 0x000e220000000800 */
[----:B-1----:R-:W-:-:S04]  /*0290*/  FADD R12, -R5, R10 ;  /* 0x0000000a050c7221 */ /* 0x002fc80000000100 */
[----:B------:R-:W-:-:S03]  /*02a0*/  FFMA R0, R15, R12, R0 ;  /* 0x0000000c0f007223 */ /* 0x000fc60000000000 */
[----:B------:R-:W1:Y:S01]  /*02b0*/  LDC R21, c[0x3][R7+0x14] ;  /* 0x00c0050007157b82 */ /* 0x000e620000000800 */
[----:B--2---:R-:W-:-:S07]  /*02c0*/  FADD R17, -R4, R17 ;  /* 0x0000001104117221 */ /* 0x004fce0000000100 */
[----:B------:R-:W2:Y:S01]  /*02d0*/  LDC R18, c[0x3][R6+0x14] ;  /* 0x00c0050006127b82 */ /* 0x000ea20000000800 */
[----:B---3--:R-:W-:-:S04]  /*02e0*/  FADD R24, -R5, R24 ;  /* 0x0000001805187221 */ /* 0x008fc80000000100 */
[----:B------:R-:W-:-:S03]  /*02f0*/  FFMA R0, R17, R24, R0 ;  /* 0x0000001811007223 */ /* 0x000fc60000000000 */
[----:B------:R-:W3:Y:S01]  /*0300*/  LDC R19, c[0x3][R7+0x18] ;  /* 0x00c0060007137b82 */ /* 0x000ee20000000800 */
[----:B----4-:R-:W-:-:S07]  /*0310*/  FADD R23, -R4, R23 ;  /* 0x0000001704177221 */ /* 0x010fce0000000100 */
[----:B------:R-:W4:Y:S01]  /*0320*/  LDC R20, c[0x3][R6+0x18] ;  /* 0x00c0060006147b82 */ /* 0x000f220000000800 */
[----:B-----5:R-:W-:-:S04]  /*0330*/  FADD R24, -R5, R14 ;  /* 0x0000000e05187221 */ /* 0x020fc80000000100 */
[----:B------:R-:W-:-:S03]  /*0340*/  FFMA R0, R23, R24, R0 ;  /* 0x0000001817007223 */ /* 0x000fc60000000000 */
[----:B------:R-:W5:Y:S01]  /*0350*/  LDC R9, c[0x3][R7+0x1c] ;  /* 0x00c0070007097b82 */ /* 0x000f620000000800 */
[----:B------:R-:W-:-:S07]  /*0360*/  FADD R25, -R4, R25 ;  /* 0x0000001904197221 */ /* 0x000fce0000000100 */
[----:B------:R-:W5:Y:S01]  /*0370*/  LDC R22, c[0x3][R6+0x1c] ;  /* 0x00c0070006167b82 */ /* 0x000f620000000800 */
[----:B0-----:R-:W-:-:S04]  /*0380*/  FADD R24, -R5, R16 ;  /* 0x0000001005187221 */ /* 0x001fc80000000100 */
[----:B------:R-:W-:-:S03]  /*0390*/  FFMA R0, R25, R24, R0 ;  /* 0x0000001819007223 */ /* 0x000fc60000000000 */
[----:B------:R-:W0:Y:S01]  /*03a0*/  LDC R11, c[0x3][R7+0x20] ;  /* 0x00c00800070b7b82 */ /* 0x000e220000000800 */
[----:B-1----:R-:W-:-:S07]  /*03b0*/  FADD R21, -R4, R21 ;  /* 0x0000001504157221 */ /* 0x002fce0000000100 */
[----:B------:R-:W1:Y:S01]  /*03c0*/  LDC R8, c[0x3][R6+0x20] ;  /* 0x00c0080006087b82 */ /* 0x000e620000000800 */
[----:B--2---:R-:W-:-:S04]  /*03d0*/  FADD R24, -R5, R18 ;  /* 0x0000001205187221 */ /* 0x004fc80000000100 */
[----:B------:R-:W-:-:S03]  /*03e0*/  FFMA R0, R21, R24, R0 ;  /* 0x0000001815007223 */ /* 0x000fc60000000000 */
[----:B------:R-:W2:Y:S01]  /*03f0*/  LDC R13, c[0x3][R7+0x24] ;  /* 0x00c00900070d7b82 */ /* 0x000ea20000000800 */
[----:B---3--:R-:W-:-:S07]  /*0400*/  FADD R19, -R4, R19 ;  /* 0x0000001304137221 */ /* 0x008fce0000000100 */
[----:B------:R-:W3:Y:S01]  /*0410*/  LDC R10, c[0x3][R6+0x24] ;  /* 0x00c00900060a7b82 */ /* 0x000ee20000000800 */
[----:B----4-:R-:W-:-:S04]  /*0420*/  FADD R24, -R5, R20 ;  /* 0x0000001405187221 */ /* 0x010fc80000000100 */
[----:B------:R-:W-:-:S03]  /*0430*/  FFMA R19, R19, R24, R0 ;  /* 0x0000001813137223 */ /* 0x000fc60000000000 */
[----:B------:R-:W4:Y:S01]  /*0440*/  LDC R15, c[0x3][R7+0x28] ;  /* 0x00c00a00070f7b82 */ /* 0x000f220000000800 */
[----:B-----5:R-:W-:-:S07]  /*0450*/  FADD R24, -R4, R9 ;  /* 0x0000000904187221 */ /* 0x020fce0000000100 */
[----:B------:R-:W5:Y:S01]  /*0460*/  LDC R12, c[0x3][R6+0x28] ;  /* 0x00c00a00060c7b82 */ /* 0x000f620000000800 */
[----:B------:R-:W-:-:S04]  /*0470*/  FADD R22, -R5, R22 ;  /* 0x0000001605167221 */ /* 0x000fc80000000100 */
[----:B------:R-:W-:-:S03]  /*0480*/  FFMA R19, R24, R22, R19 ;  /* 0x0000001618137223 */ /* 0x000fc60000000013 */
        /* <DEDUP_REMOVED lines=119> */
[----:B------:R-:W-:Y:S01]  /*0c00*/  FFMA R22, R23, R24, R22 ;  /* 0x0000001817167223 */ /* 0x000fe20000000016 */
[----:B------:R-:W-:Y:S02]  /*0c10*/  MOV R24, R7 ;  /* 0x0000000700187202 */ /* 0x000fe40000000f00 */
        /* <DEDUP_REMOVED lines=40> */
[----:B------:R0:W0:Y:S01]  /*0ea0*/  LDC R17, c[0x3][R7+0xac] ;  /* 0x00c02b0007117b82 */ /* 0x0000220000000800 */
[----:B-1----:R-:W-:-:S07]  /*0eb0*/  FADD R28, -R4, R11 ;  /* 0x0000000b041c7221 */ /* 0x002fce0000000100 */
[----:B------:R1:W1:Y:S01]  /*0ec0*/  LDC R14, c[0x3][R6+0xac] ;  /* 0x00c02b00060e7b82 */ /* 0x0002620000000800 */
[----:B--2---:R-:W-:-:S04]  /*0ed0*/  FADD R8, -R5, R8 ;  /* 0x0000000805087221 */ /* 0x004fc80000000100 */
[----:B------:R-:W-:-:S03]  /*0ee0*/  FFMA R8, R28, R8, R27 ;  /* 0x000000081c087223 */ /* 0x000fc6000000001b */
[----:B------:R0:W2:Y:S01]  /*0ef0*/  LDC R21, c[0x3][R7+0xb0] ;  /* 0x00c02c0007157b82 */ /* 0x0000a20000000800 */
[----:B---3--:R-:W-:-:S07]  /*0f00*/  FADD R13, -R4, R13 ;  /* 0x0000000d040d7221 */ /* 0x008fce0000000100 */
[----:B------:R1:W3:Y:S01]  /*0f10*/  LDC R16, c[0x3][R6+0xb0] ;  /* 0x00c02c0006107b82 */ /* 0x0002e20000000800 */
[----:B----4-:R-:W-:-:S04]  /*0f20*/  FADD R10, -R5, R10 ;  /* 0x0000000a050a7221 */ /* 0x010fc80000000100 */
[----:B------:R-:W-:-:S03]  /*0f30*/  FFMA R8, R13, R10, R8 ;  /* 0x0000000a0d087223 */ /* 0x000fc60000000008 */
[----:B------:R0:W4:Y:S01]  /*0f40*/  LDC R25, c[0x3][R7+0xb4] ;  /* 0x00c02d0007197b82 */ /* 0x0001220000000800 */
[----:B-----5:R-:W-:-:S07]  /*0f50*/  FADD R15, -R4, R15 ;  /* 0x0000000f040f7221 */ /* 0x020fce0000000100 */
[----:B------:R1:W5:Y:S01]  /*0f60*/  LDC R22, c[0x3][R6+0xb4] ;  /* 0x00c02d0006167b82 */ /* 0x0003620000000800 */
[----:B------:R-:W-:Y:S01]  /*0f70*/  FADD R12, -R5, R12 ;  /* 0x0000000c050c7221 */ /* 0x000fe20000000100 */
[----:B0-----:R-:W-:-:S03]  /*0f80*/  IADD3 R7, PT, PT, R7, 0xc0, RZ ;  /* 0x000000c007077810 */ /* 0x001fc60007ffe0ff */
[----:B------:R-:W-:-:S03]  /*0f90*/  FFMA R8, R15, R12, R8 ;  /* 0x0000000c0f087223 */ /* 0x000fc60000000008 */
[----:B------:R-:W0:Y:S01]  /*0fa0*/  LDC R19, c[0x3][R24+0xb8] ;  /* 0x00c02e0018137b82 */ /* 0x000e220000000800 */
[----:B------:R-:W-:Y:S01]  /*0fb0*/  FADD R17, -R4, R17 ;  /* 0x0000001104117221 */ /* 0x000fe20000000100 */
[----:B-1----:R-:W-:-:S06]  /*0fc0*/  IADD3 R6, PT, PT, R6, 0xc0, RZ ;  /* 0x000000c006067810 */ /* 0x002fcc0007ffe0ff */
[----:B------:R-:W1:Y:S01]  /*0fd0*/  LDC R18, c[0x3][R26+0xb8] ;  /* 0x00c02e001a127b82 */ /* 0x000e620000000800 */
[----:B------:R-:W-:-:S04]  /*0fe0*/  FADD R14, -R5, R14 ;  /* 0x0000000e050e7221 */ /* 0x000fc80000000100 */
        /* <DEDUP_REMOVED lines=11> */
[----:B0-----:R-:W-:Y:S01]  /*10a0*/  FADD R19, -R4, R19 ;  /* 0x0000001304137221 */ /* 0x001fe20000000100 */
[----:B-1----:R-:W-:-:S04]  /*10b0*/  FADD R18, -R5, R18 ;  /* 0x0000001205127221 */ /* 0x002fc80000000100 */
[----:B------:R-:W-:Y:S01]  /*10c0*/  FFMA R18, R19, R18, R22 ;  /* 0x0000001213127223 */ /* 0x000fe20000000016 */
[----:B------:R-:W-:Y:S01]  /*10d0*/  FADD R9, -R4, R9 ;  /* 0x0000000904097221 */ /* 0x000fe20000000100 */
[----:B--2---:R-:W-:-:S04]  /*10e0*/  FADD R0, -R5, R0 ;  /* 0x0000000005007221 */ /* 0x004fc80000000100 */
[----:B------:R-:W-:Y:S01]  /*10f0*/  FFMA R0, R9, R0, R18 ;  /* 0x0000000009007223 */ /* 0x000fe20000000012 */
[----:B---3--:R-:W-:Y:S01]  /*1100*/  FADD R23, -R4, R23 ;  /* 0x0000001704177221 */ /* 0x008fe20000000100 */
[----:B----4-:R-:W-:-:S04]  /*1110*/  FADD R20, -R5, R20 ;  /* 0x0000001405147221 */ /* 0x010fc80000000100 */
[----:B------:R-:W-:Y:S01]  /*1120*/  FFMA R0, R23, R20, R0 ;  /* 0x0000001417007223 */ /* 0x000fe20000000000 */
[----:B------:R-:W-:Y:S06]  /*1130*/  BRA.U UP0, `(.L_x_39) ;  /* 0xfffffff100247547 */ /* 0x000fec000b83ffff */
[----:B------:R-:W-:Y:S01]  /*1140*/  HFMA2 R5, -RZ, RZ, 1.0380859375, 0.10968017578125 ;  /* 0x3c272f05ff057431 */ /* 0x000fe200000001ff */
[----:B------:R-:W-:Y:S01]  /*1150*/  MOV R4, 0x42c40000 ;  /* 0x42c4000000047802 */ /* 0x000fe20000000f00 */
[----:B------:R-:W0:Y:S01]  /*1160*/  FCHK P0, R0, 98 ;  /* 0x42c4000000007902 */ /* 0x000e220000000000 */
[----:B------:R-:W1:Y:S01]  /*1170*/  LDCU.64 UR6, c[0x0][0x358] ;  /* 0x00006b00ff0677ac */ /* 0x000e620008000a00 */
[----:B------:R-:W-:Y:S02]  /*1180*/  BSSY.RECONVERGENT B1, `(.L_x_40) ;  /* 0x0000009000017945 */ /* 0x000fe40003800200 */
[----:B------:R-:W-:-:S04]  /*1190*/  FFMA R4, R5, -R4, 1 ;  /* 0x3f80000005047423 */ /* 0x000fc80000000804 */
[----:B------:R-:W-:-:S04]  /*11a0*/  FFMA R5, R4, R5, 0.010204081423580646515 ;  /* 0x3c272f0504057423 */ /* 0x000fc80000000005 */
[----:B------:R-:W-:-:S04]  /*11b0*/  FFMA R4, R0, R5, RZ ;  /* 0x0000000500047223 */ /* 0x000fc800000000ff */
[----:B------:R-:W-:-:S04]  /*11c0*/  FFMA R6, R4, -98, R0 ;  /* 0xc2c4000004067823 */ /* 0x000fc80000000000 */
[----:B------:R-:W-:Y:S01]  /*11d0*/  FFMA R7, R5, R6, R4 ;  /* 0x0000000605077223 */ /* 0x000fe20000000004 */
[----:B01----:R-:W-:Y:S06]  /*11e0*/  @!P0 BRA `(.L_x_41) ;  /* 0x0000000000088947 */ /* 0x003fec0003800000 */
[----:B------:R-:W-:-:S07]  /*11f0*/  MOV R4, 0x1210 ;  /* 0x0000121000047802 */ /* 0x000fce0000000f00 */
[----:B------:R-:W-:Y:S05]  /*1200*/  CALL.REL.NOINC `($__internal_2_$__cuda_sm3x_div_rn_noftz_f32_slowpath) ;  /* 0x00000000001c7944 */ /* 0x000fea0003c00000 */
.L_x_41:
[----:B------:R-:W-:Y:S05]  /*1210*/  BSYNC.RECONVERGENT B1 ;  /* 0x0000000000017941 */ /* 0x000fea0003800200 */
.L_x_40:
[----:B------:R-:W0:Y:S01]  /*1220*/  LDC.64 R4, c[0x0][0x380] ;  /* 0x0000e000ff047b82 */ /* 0x000e220000000a00 */
[----:B------:R-:W1:Y:S02]  /*1230*/  LDCU UR4, c[0x0][0x388] ;  /* 0x00007100ff0477ac */ /* 0x000e640008000800 */
[----:B-1----:R-:W-:-:S04]  /*1240*/  IMAD R3, R2, UR4, R3 ;  /* 0x0000000402037c24 */ /* 0x002fc8000f8e0203 */
[----:B0-----:R-:W-:-:S05]  /*1250*/  IMAD.WIDE R2, R3, 0x4, R4 ;  /* 0x0000000403027825 */ /* 0x001fca00078e0204 */
[----:B------:R-:W-:Y:S01]  /*1260*/  STG.E desc[UR6][R2.64], R7 ;  /* 0x0000000702007986 */ /* 0x000fe2000c101906 */
[----:B------:R-:W-:Y:S05]  /*1270*/  EXIT ;  /* 0x000000000000794d */ /* 0x000fea0003800000 */
        .weak           $__internal_2_$__cuda_sm3x_div_rn_noftz_f32_slowpath
        .type           $__internal_2_$__cuda_sm3x_div_rn_noftz_f32_slowpath,@function
        .size           $__internal_2_$__cuda_sm3x_div_rn_noftz_f32_slowpath,(.L_x_103 - $__internal_2_$__cuda_sm3x_div_rn_noftz_f32_slowpath)
$__internal_2_$__cuda_sm3x_div_rn_noftz_f32_slowpath:
[----:B------:R-:W-:Y:S01]  /*1280*/  SHF.R.U32.HI R5, RZ, 0x17, R0 ;  /* 0x00000017ff057819 */ /* 0x000fe20000011600 */
[----:B------:R-:W-:Y:S04]  /*1290*/  BSSY.RECONVERGENT B0, `(.L_x_42) ;  /* 0x000005c000007945 */ /* 0x000fe80003800200 */
[----:B------:R-:W-:Y:S01]  /*12a0*/  BSSY.RELIABLE B2, `(.L_x_43) ;  /* 0x000001a000027945 */ /* 0x000fe20003800100 */
[----:B------:R-:W-:Y:S02]  /*12b0*/  LOP3.LUT R7, R5, 0xff, RZ, 0xc0, !PT ;  /* 0x000000ff05077812 */ /* 0x000fe400078ec0ff */
[----:B------:R-:W-:Y:S02]  /*12c0*/  MOV R5, R0 ;  /* 0x0000000000057202 */ /* 0x000fe40000000f00 */
[----:B------:R-:W-:-:S04]  /*12d0*/  IADD3 R8, PT, PT, R7, -0x1, RZ ;  /* 0xffffffff07087810 */ /* 0x000fc80007ffe0ff */
[----:B------:R-:W-:-:S13]  /*12e0*/  ISETP.GT.U32.OR P0, PT, R8, 0xfd, !PT ;  /* 0x000000fd0800780c */ /* 0x000fda0007f04470 */
[----:B------:R-:W-:Y:S01]  /*12f0*/  @!P0 MOV R6, RZ ;  /* 0x000000ff00068202 */ /* 0x000fe20000000f00 */
[----:B------:R-:W-:Y:S06]  /*1300*/  @!P0 BRA `(.L_x_44) ;  /* 0x00000000004c8947 */ /* 0x000fec0003800000 */
[----:B------:R-:W-:-:S13]  /*1310*/  FSETP.GTU.FTZ.AND P0, PT, |R0|, +INF , PT ;  /* 0x7f8000000000780b */ /* 0x000fda0003f1c200 */
[----:B------:R-:W-:Y:S05]  /*1320*/  @P0 BREAK.RELIABLE B2 ;  /* 0x0000000000020942 */ /* 0x000fea0003800100 */
[----:B------:R-:W-:Y:S05]  /*1330*/  @P0 BRA `(.L_x_45) ;  /* 0x0000000400400947 */ /* 0x000fea0003800000 */
[----:B------:R-:W-:-:S05]  /*1340*/  HFMA2 R6, -RZ, RZ, 3.3828125, 0 ;  /* 0x42c40000ff067431 */ /* 0x000fca00000001ff */
[----:B------:R-:W-:-:S13]  /*1350*/  LOP3.LUT P0, RZ, R6, 0x7fffffff, R5, 0xc8, !PT ;  /* 0x7fffffff06ff7812 */ /* 0x000fda000780c805 */
[----:B------:R-:W-:Y:S05]  /*1360*/  @!P0 BREAK.RELIABLE B2 ;  /* 0x0000000000028942 */ /* 0x000fea0003800100 */
[----:B------:R-:W-:Y:S05]  /*1370*/  @!P0 BRA `(.L_x_46) ;  /* 0x0000000400288947 */ /* 0x000fea0003800000 */
[----:B------:R-:W-:-:S13]  /*1380*/  LOP3.LUT P0, RZ, R5, 0x7fffffff, RZ, 0xc0, !PT ;  /* 0x7fffffff05ff7812 */ /* 0x000fda000780c0ff */
[----:B------:R-:W-:Y:S05]  /*1390*/  @!P0 BREAK.RELIABLE B2 ;  /* 0x0000000000028942 */ /* 0x000fea0003800100 */
[----:B------:R-:W-:Y:S05]  /*13a0*/  @!P0 BRA `(.L_x_47) ;  /* 0x0000000400148947 */ /* 0x000fea0003800000 */
[----:B------:R-:W-:Y:S02]  /*13b0*/  FSETP.NEU.FTZ.AND P1, PT, |R0|, +INF , PT ;  /* 0x7f8000000000780b */ /* 0x000fe40003f3d200 */
[----:B------:R-:W-:-:S04]  /*13c0*/  LOP3.LUT P0, RZ, R6, 0x7fffffff, RZ, 0xc0, !PT ;  /* 0x7fffffff06ff7812 */ /* 0x000fc8000780c0ff */
[----:B------:R-:W-:-:S13]  /*13d0*/  PLOP3.LUT P0, PT, P1, P0, PT, 0x2f, 0xf2 ;  /* 0x0000000000f2781c */ /* 0x000fda0000f00577 */
[----:B------:R-:W-:Y:S05]  /*13e0*/  @P0 BREAK.RELIABLE B2 ;  /* 0x0000000000020942 */ /* 0x000fea0003800100 */
[----:B------:R-:W-:Y:S05]  /*13f0*/  @P0 BRA `(.L_x_48) ;  /* 0x0000000000f40947 */ /* 0x000fea0003800000 */
[----:B------:R-:W-:-:S13]  /*1400*/  ISETP.GE.AND P0, PT, R8, RZ, PT ;  /* 0x000000ff0800720c */ /* 0x000fda0003f06270 */
[----:B------:R-:W-:Y:S01]  /*1410*/  @P0 MOV R6, RZ ;  /* 0x000000ff00060202 */ /* 0x000fe20000000f00 */
[----:B------:R-:W-:Y:S01]  /*1420*/  @!P0 FFMA R5, R0, 1.84467440737095516160e+19, RZ ;  /* 0x5f80000000058823 */ /* 0x000fe200000000ff */
[----:B------:R-:W-:-:S07]  /*1430*/  @!P0 MOV R6, 0xffffffc0 ;  /* 0xffffffc000068802 */ /* 0x000fce0000000f00 */
.L_x_44:
[----:B------:R-:W-:Y:S05]  /*1440*/  BSYNC.RELIABLE B2 ;  /* 0x0000000000027941 */ /* 0x000fea0003800100 */
.L_x_43:
[----:B------:R-:W-:Y:S01]  /*1450*/  UMOV UR4, 0x42c40000 ;  /* 0x42c4000000047882 */ /* 0x000fe20000000000 */
[----:B------:R-:W-:Y:S01]  /*1460*/  IADD3 R7, PT, PT, R7, -0x7f, RZ ;  /* 0xffffff8107077810 */ /* 0x000fe20007ffe0ff */
[----:B------:R-:W-:Y:S01]  /*1470*/  UIADD3 UR4, UPT, UPT, UR4, -0x3000000, URZ ;  /* 0xfd00000004047890 */ /* 0x000fe2000fffe0ff */
[----:B------:R-:W-:Y:S02]  /*1480*/  BSSY.RECONVERGENT B2, `(.L_x_49) ;  /* 0x0000033000027945 */ /* 0x000fe40003800200 */
[----:B------:R-:W-:Y:S01]  /*1490*/  IADD3 R6, PT, PT, R6, -0x6, R7 ;  /* 0xfffffffa06067810 */ /* 0x000fe20007ffe007 */
[----:B------:R-:W-:Y:S02]  /*14a0*/  IMAD R0, R7, -0x800000, R5 ;  /* 0xff80000007007824 */ /* 0x000fe400078e0205 */
[----:B------:R-:W-:-:S03]  /*14b0*/  FADD.FTZ R9, -RZ, -UR4 ;  /* 0x80000004ff097e21 */ /* 0x000fc60008010100 */
[----:B------:R-:W0:Y:S02]  /*14c0*/  MUFU.RCP R8, UR4 ;  /* 0x0000000400087d08 */ /* 0x000e240008001000 */
        /* <DEDUP_REMOVED lines=20> */
[CCC-:B------:R-:W-:Y:S01]  /*1610*/  FFMA.RZ R0, R11.reuse, R9.reuse, R8.reuse ;  /* 0x000000090b007223 */ /* 0x1c0fe2000000c008 */
[C---:B------:R-:W-:Y:S02]  /*1620*/  IADD3 R7, PT, PT, R10.reuse, 0x20, RZ ;  /* 0x000000200a077810 */ /* 0x040fe40007ffe0ff */
[----:B------:R-:W-:Y:S02]  /*1630*/  ISETP.NE.AND P2, PT, R10, RZ, PT ;  /* 0x000000ff0a00720c */ /* 0x000fe40003f45270 */
[----:B------:R-:W-:Y:S01]  /*1640*/  LOP3.LUT R6, R0, 0x7fffff, RZ, 0xc0, !PT ;  /* 0x007fffff00067812 */ /* 0x000fe200078ec0ff */
[CCC-:B------:R-:W-:Y:S01]  /*1650*/  FFMA.RP R0, R11.reuse, R9.reuse, R8.reuse ;  /* 0x000000090b007223 */ /* 0x1c0fe20000008008 */
[----:B------:R-:W-:Y:S01]  /*1660*/  FFMA.RM R11, R11, R9, R8 ;  /* 0x000000090b0b7223 */ /* 0x000fe20000004008 */
        /* <DEDUP_REMOVED lines=16> */
.L_x_51:
[----:B------:R-:W-:-:S04]  /*1770*/  LOP3.LUT R5, R5, 0x80000000, RZ, 0xc0, !PT ;  /* 0x8000000005057812 */ /* 0x000fc800078ec0ff */
[----:B------:R-:W-:Y:S01]  /*1780*/  LOP3.LUT R5, R5, 0x7f800000, RZ, 0xfc, !PT ;  /* 0x7f80000005057812 */ /* 0x000fe200078efcff */
[----:B------:R-:W-:Y:S06]  /*1790*/  BRA `(.L_x_52) ;  /* 0x0000000000047947 */ /* 0x000fec0003800000 */
.L_x_50:
[----:B------:R-:W-:-:S07]  /*17a0*/  LEA R5, R6, R5, 0x17 ;  /* 0x0000000506057211 */ /* 0x000fce00078eb8ff */
.L_x_52:
[----:B------:R-:W-:Y:S05]  /*17b0*/  BSYNC.RECONVERGENT B2 ;  /* 0x0000000000027941 */ /* 0x000fea0003800200 */
.L_x_49:
[----:B------:R-:W-:Y:S05]  /*17c0*/  BRA `(.L_x_53) ;  /* 0x0000000000207947 */ /* 0x000fea0003800000 */
.L_x_48:
[----:B------:R-:W-:-:S04]  /*17d0*/  LOP3.LUT R5, R6, 0x80000000, R5, 0x48, !PT ;  /* 0x8000000006057812 */ /* 0x000fc800078e4805 */
[----:B------:R-:W-:Y:S01]  /*17e0*/  LOP3.LUT R5, R5, 0x7f800000, RZ, 0xfc, !PT ;  /* 0x7f80000005057812 */ /* 0x000fe200078efcff */
[----:B------:R-:W-:Y:S06]  /*17f0*/  BRA `(.L_x_53) ;  /* 0x0000000000147947 */ /* 0x000fec0003800000 */
.L_x_47:
[----:B------:R-:W-:Y:S01]  /*1800*/  LOP3.LUT R5, R6, 0x80000000, R5, 0x48, !PT ;  /* 0x8000000006057812 */ /* 0x000fe200078e4805 */
[----:B------:R-:W-:Y:S06]  /*1810*/  BRA `(.L_x_53) ;  /* 0x00000000000c7947 */ /* 0x000fec0003800000 */
.L_x_46:
[----:B------:R-:W0:Y:S01]  /*1820*/  MUFU.RSQ R5, -QNAN ;  /* 0xffc0000000057908 */ /* 0x000e220000001400 */
[----:B------:R-:W-:Y:S05]  /*1830*/  BRA `(.L_x_53) ;  /* 0x0000000000047947 */ /* 0x000fea0003800000 */
.L_x_45:
[----:B------:R-:W-:-:S07]  /*1840*/  FADD.FTZ R5, R0, 98 ;  /* 0x42c4000000057421 */ /* 0x000fce0000010000 */
.L_x_53:
[----:B------:R-:W-:Y:S05]  /*1850*/  BSYNC.RECONVERGENT B0 ;  /* 0x0000000000007941 */ /* 0x000fea0003800200 */
.L_x_42:
[----:B0-----:R-:W-:Y:S01]  /*1860*/  MOV R7, R5 ;  /* 0x0000000500077202 */ /* 0x001fe20000000f00 */
[----:B------:R-:W-:-:S04]  /*1870*/  HFMA2 R5, -RZ, RZ, 0, 0 ;  /* 0x00000000ff057431 */ /* 0x000fc800000001ff */
[----:B------:R-:W-:Y:S05]  /*1880*/  RET.REL.NODEC R4 `(_Z11GCovariancePfi) ;  /* 0xffffffe404dc7950 */ /* 0x000fea0003c3ffff */
.L_x_54:
        /* <DEDUP_REMOVED lines=15> */
.L_x_103:


//--------------------- .text._Z4GStdPfii         --------------------------
	.section	.text._Z4GStdPfii,"ax",@progbits
	.align	128
        .global         _Z4GStdPfii
        .type           _Z4GStdPfii,@function
        .size           _Z4GStdPfii,(.L_x_105 - _Z4GStdPfii)
        .other          _Z4GStdPfii,@"STO_CUDA_ENTRY STV_DEFAULT"
_Z4GStdPfii:
.text._Z4GStdPfii:
[----:B------:R-:W-:Y:S01]  /*0000*/  LDC R1, c[0x0][0x37c] ;  /* 0x0000df00ff017b82 */ /* 0x000fe20000000800 */
[----:B------:R-:W0:Y:S01]  /*0010*/  S2R R2, SR_CTAID.X ;  /* 0x0000000000027919 */ /* 0x000e220000002500 */
[----:B------:R-:W-:Y:S01]  /*0020*/  UMOV UR4, 0x48 ;  /* 0x0000004800047882 */ /* 0x000fe20000000000 */
[----:B------:R-:W-:Y:S01]  /*0030*/  BSSY.RECONVERGENT B0, `(.L_x_55) ;  /* 0x000004f000007945 */ /* 0x000fe20003800200 */
[----:B------:R-:W-:Y:S01]  /*0040*/  HFMA2 R6, -RZ, RZ, 1.875, 0 ;  /* 0x3f800000ff067431 */ /* 0x000fe200000001ff */
[----:B------:R-:W1:Y:S01]  /*0050*/  S2R R3, SR_TID.X ;  /* 0x0000000000037919 */ /* 0x000e620000002100 */
[C---:B0-----:R-:W-:Y:S01]  /*0060*/  SHF.L.U32 R4, R2.reuse, 0x2, RZ ;  /* 0x0000000202047819 */ /* 0x041fe200000006ff */
[----:B-1----:R-:W-:-:S04]  /*0070*/  IMAD R0, R2, 0x63, R3 ;  /* 0x0000006302007824 */ /* 0x002fc800078e0203 */
[----:B------:R-:W-:Y:S01]  /*0080*/  VIADD R7, R4, 0x10000 ;  /* 0x0001000004077836 */ /* 0x000fe20000000000 */
[----:B------:R-:W-:Y:S01]  /*0090*/  LEA R5, R0, UR4, 0x2 ;  /* 0x0000000400057c11 */ /* 0x000fe2000f8e10ff */
[----:B------:R-:W0:Y:S04]  /*00a0*/  LDCU UR4, c[0x0][0x38c] ;  /* 0x00007180ff0477ac */ /* 0x000e280008000800 */
[----:B------:R-:W1:Y:S08]  /*00b0*/  LDC R7, c[0x3][R7+-0xb50] ;  /* 0x00fd2c0007077b82 */ /* 0x000e700000000800 */
[----:B------:R-:W1:Y:S01]  /*00c0*/  LDC R4, c[0x3][R5] ;  /* 0x00c0000005047b82 */ /* 0x000e620000000800 */
[----:B0-----:R-:W-:-:S02]  /*00d0*/  IMAD.U32 R0, RZ, RZ, UR4 ;  /* 0x00000004ff007e24 */ /* 0x001fc4000f8e00ff */
[----:B-1----:R-:W-:-:S05]  /*00e0*/  FADD R4, R4, -R7 ;  /* 0x8000000704047221 */ /* 0x002fca0000000000 */
[----:B------:R-:W-:-:S13]  /*00f0*/  FSETP.NEU.AND P0, PT, R4, 1, PT ;  /* 0x3f8000000400780b */ /* 0x000fda0003f0d000 */
[----:B------:R-:W-:Y:S05]  /*0100*/  @!P0 BRA `(.L_x_56) ;  /* 0x0000000400048947 */ /* 0x000fea0003800000 */
[----:B------:R-:W-:-:S13]  /*0110*/  FSETP.NAN.AND P0, PT, |R4|, |R4|, PT ;  /* 0x400000040400720b */ /* 0x000fda0003f08200 */
[----:B------:R-:W-:Y:S01]  /*0120*/  @P0 FADD R6, R4, 2 ;  /* 0x4000000004060421 */ /* 0x000fe20000000000 */
[----:B------:R-:W-:Y:S06]  /*0130*/  @P0 BRA `(.L_x_56) ;  /* 0x0000000000f80947 */ /* 0x000fec0003800000 */
[C---:B------:R-:W-:Y:S01]  /*0140*/  FMUL R5, |R4|.reuse, 16777216 ;  /* 0x4b80000004057820 */ /* 0x040fe20000400200 */
[----:B------:R-:W-:Y:S02]  /*0150*/  FSETP.GEU.AND P0, PT, |R4|, 1.175494350822287508e-38, PT ;  /* 0x008000000400780b */ /* 0x000fe40003f0e200 */
[----:B------:R-:W-:Y:S02]  /*0160*/  MOV R11, 0x3a2c32e4 ;  /* 0x3a2c32e4000b7802 */ /* 0x000fe40000000f00 */
[----:B------:R-:W-:-:S04]  /*0170*/  FSEL R5, R5, |R4|, !P0 ;  /* 0x4000000405057208 */ /* 0x000fc80004000000 */
[----:B------:R-:W-:-:S04]  /*0180*/  IADD3 R6, PT, PT, R5, -0x3f3504f3, RZ ;  /* 0xc0cafb0d05067810 */ /* 0x000fc80007ffe0ff */
[----:B------:R-:W-:-:S05]  /*0190*/  LOP3.LUT R6, R6, 0xff800000, RZ, 0xc0, !PT ;  /* 0xff80000006067812 */ /* 0x000fca00078ec0ff */
[----:B------:R-:W-:Y:S01]  /*01a0*/  IMAD.IADD R5, R5, 0x1, -R6 ;  /* 0x0000000105057824 */ /* 0x000fe200078e0a06 */
[----:B------:R-:W-:-:S03]  /*01b0*/  I2FP.F32.S32 R6, R6 ;  /* 0x0000000600067245 */ /* 0x000fc60000201400 */
[C---:B------:R-:W-:Y:S01]  /*01c0*/  FADD R8, R5.reuse, 1 ;  /* 0x3f80000005087421 */ /* 0x040fe20000000000 */
[----:B------:R-:W-:Y:S01]  /*01d0*/  FADD R7, R5, -1 ;  /* 0xbf80000005077421 */ /* 0x000fe20000000000 */
[----:B------:R-:W-:Y:S02]  /*01e0*/  FSEL R5, RZ, -24, P0 ;  /* 0xc1c00000ff057808 */ /* 0x000fe40000000000 */
[----:B------:R-:W-:Y:S01]  /*01f0*/  FSETP.NEU.AND P0, PT, |R4|, +INF , PT ;  /* 0x7f8000000400780b */ /* 0x000fe20003f0d200 */
[----:B------:R-:W-:Y:S01]  /*0200*/  FADD R9, R7, R7 ;  /* 0x0000000707097221 */ /* 0x000fe20000000000 */
[----:B------:R-:W0:Y:S01]  /*0210*/  MUFU.RCP R8, R8 ;  /* 0x0000000800087308 */ /* 0x000e220000001000 */
[----:B------:R-:W-:Y:S01]  /*0220*/  FFMA R5, R6, 1.1920928955078125e-07, R5 ;  /* 0x3400000006057823 */ /* 0x000fe20000000005 */
[----:B------:R-:W-:-:S13]  /*0230*/  FSETP.NEU.AND P0, PT, R4, RZ, P0 ;  /* 0x000000ff0400720b */ /* 0x000fda000070d000 */
[----:B------:R-:W-:Y:S01]  /*0240*/  @!P0 FADD R4, R4, R4 ;  /* 0x0000000404048221 */ /* 0x000fe20000000000 */
[----:B0-----:R-:W-:-:S04]  /*0250*/  FMUL R10, R8, R9 ;  /* 0x00000009080a7220 */ /* 0x001fc80000400000 */
[----:B------:R-:W-:Y:S01]  /*0260*/  FADD R9, R7, -R10 ;  /* 0x8000000a07097221 */ /* 0x000fe20000000000 */
[CC--:B------:R-:W-:Y:S01]  /*0270*/  FMUL R6, R10.reuse, R10.reuse ;  /* 0x0000000a0a067220 */ /* 0x0c0fe20000400000 */
[----:B------:R-:W-:Y:S02]  /*0280*/  FFMA R14, R10, 1.4426950216293334961, R5 ;  /* 0x3fb8aa3b0a0e7823 */ /* 0x000fe40000000005 */
[----:B------:R-:W-:Y:S01]  /*0290*/  FADD R12, R9, R9 ;  /* 0x00000009090c7221 */ /* 0x000fe20000000000 */
[C---:B------:R-:W-:Y:S01]  /*02a0*/  FFMA R9, R6.reuse, R11, 0.0032181653659790754318 ;  /* 0x3b52e7db06097423 */ /* 0x040fe2000000000b */
[----:B------:R-:W-:Y:S02]  /*02b0*/  FADD R5, R5, -R14 ;  /* 0x8000000e05057221 */ /* 0x000fe40000000000 */
[----:B------:R-:W-:Y:S01]  /*02c0*/  FFMA R7, R7, -R10, R12 ;  /* 0x8000000a07077223 */ /* 0x000fe2000000000c */
[----:B------:R-:W-:Y:S01]  /*02d0*/  FFMA R9, R6, R9, 0.018033718690276145935 ;  /* 0x3c93bb7306097423 */ /* 0x000fe20000000009 */
[----:B------:R-:W-:-:S02]  /*02e0*/  FFMA R12, R10, 1.4426950216293334961, R5 ;  /* 0x3fb8aa3b0a0c7823 */ /* 0x000fc40000000005 */
[----:B------:R-:W-:Y:S01]  /*02f0*/  FMUL R7, R8, R7 ;  /* 0x0000000708077220 */ /* 0x000fe20000400000 */
[----:B------:R-:W-:-:S03]  /*0300*/  FFMA R9, R6, R9, 0.12022458761930465698 ;  /* 0x3df6384f06097423 */ /* 0x000fc60000000009 */
[----:B------:R-:W-:Y:S01]  /*0310*/  FFMA R5, R7, 1.4426950216293334961, R12 ;  /* 0x3fb8aa3b07057823 */ /* 0x000fe2000000000c */
[----:B------:R-:W-:-:S03]  /*0320*/  FMUL R9, R6, R9 ;  /* 0x0000000906097220 */ /* 0x000fc60000400000 */
[----:B------:R-:W-:Y:S01]  /*0330*/  FFMA R8, R10, 1.9251366722983220825e-08, R5 ;  /* 0x32a55e340a087823 */ /* 0x000fe20000000005 */
[----:B------:R-:W-:-:S04]  /*0340*/  FMUL R6, R9, 3 ;  /* 0x4040000009067820 */ /* 0x000fc80000400000 */
[----:B------:R-:W-:Y:S01]  /*0350*/  FFMA R6, R7, R6, R8 ;  /* 0x0000000607067223 */ /* 0x000fe20000000008 */
[----:B------:R-:W-:-:S03]  /*0360*/  IMAD.MOV.U32 R8, RZ, RZ, 0x391fcb8e ;  /* 0x391fcb8eff087424 */ /* 0x000fc600078e00ff */
[----:B------:R-:W-:-:S04]  /*0370*/  FFMA R9, R10, R9, R6 ;  /* 0x000000090a097223 */ /* 0x000fc80000000006 */
[----:B------:R-:W-:-:S04]  /*0380*/  FADD R5, R14, R9 ;  /* 0x000000090e057221 */ /* 0x000fc80000000000 */
[----:B------:R-:W-:Y:S01]  /*0390*/  FMUL R6, R5, 2 ;  /* 0x4000000005067820 */ /* 0x000fe20000400000 */
[----:B------:R-:W-:-:S03]  /*03a0*/  FADD R14, -R14, R5 ;  /* 0x000000050e0e7221 */ /* 0x000fc60000000100 */
[----:B------:R-:W0:Y:S01]  /*03b0*/  FRND R7, R6 ;  /* 0x0000000600077307 */ /* 0x000e220000201000 */
[----:B------:R-:W-:Y:S01]  /*03c0*/  FADD R14, R9, -R14 ;  /* 0x8000000e090e7221 */ /* 0x000fe20000000000 */
[----:B------:R-:W-:Y:S01]  /*03d0*/  FFMA R5, R5, 2, -R6 ;  /* 0x4000000005057823 */ /* 0x000fe20000000806 */
[----:B------:R-:W-:-:S03]  /*03e0*/  FSETP.GT.AND P2, PT, |R6|, 152, PT ;  /* 0x431800000600780b */ /* 0x000fc60003f44200 */
[----:B------:R-:W-:Y:S01]  /*03f0*/  FFMA R14, R14, 2, R5 ;  /* 0x400000000e0e7823 */ /* 0x000fe20000000005 */
[----:B0-----:R-:W-:Y:S01]  /*0400*/  FADD R5, R6, -R7 ;  /* 0x8000000706057221 */ /* 0x001fe20000000000 */
[----:B------:R-:W-:-:S03]  /*0410*/  FSETP.GT.AND P1, PT, R7, RZ, PT ;  /* 0x000000ff0700720b */ /* 0x000fc60003f24000 */
[----:B------:R-:W-:Y:S01]  /*0420*/  FADD R5, R5, R14 ;  /* 0x0000000e05057221 */ /* 0x000fe20000000000 */
[----:B------:R-:W-:Y:S02]  /*0430*/  SEL R7, RZ, 0x83000000, P1 ;  /* 0x83000000ff077807 */ /* 0x000fe40000800000 */
[----:B------:R-:W-:Y:S01]  /*0440*/  FSETP.GEU.AND P1, PT, R6, RZ, PT ;  /* 0x000000ff0600720b */ /* 0x000fe20003f2e000 */
[----:B------:R-:W-:Y:S01]  /*0450*/  FFMA R8, R5, R8, 0.0013391353422775864601 ;  /* 0x3aaf85ed05087423 */ /* 0x000fe20000000008 */
[----:B------:R-:W-:-:S03]  /*0460*/  IADD3 R9, PT, PT, R7, 0x7f000000, RZ ;  /* 0x7f00000007097810 */ /* 0x000fc60007ffe0ff */
[C---:B------:R-:W-:Y:S02]  /*0470*/  FFMA R10, R5.reuse, R8, 0.0096188392490148544312 ;  /* 0x3c1d9856050a7423 */ /* 0x040fe40000000008 */
[----:B------:R0:W1:Y:S02]  /*0480*/  F2I.NTZ R8, R6 ;  /* 0x0000000600087305 */ /* 0x0000640000203100 */
[----:B------:R-:W-:-:S04]  /*0490*/  FFMA R10, R5, R10, 0.055503588169813156128 ;  /* 0x3d6357bb050a7423 */ /* 0x000fc8000000000a */
[----:B------:R-:W-:Y:S01]  /*04a0*/  FFMA R10, R5, R10, 0.24022644758224487305 ;  /* 0x3e75fdec050a7423 */ /* 0x000fe2000000000a */
[----:B0-----:R-:W-:-:S03]  /*04b0*/  FSEL R6, RZ, +INF , !P1 ;  /* 0x7f800000ff067808 */ /* 0x001fc60004800000 */
[----:B------:R-:W-:-:S04]  /*04c0*/  FFMA R10, R5, R10, 0.69314718246459960938 ;  /* 0x3f317218050a7423 */ /* 0x000fc8000000000a */
[----:B------:R-:W-:Y:S01]  /*04d0*/  FFMA R10, R5, R10, 1 ;  /* 0x3f800000050a7423 */ /* 0x000fe2000000000a */
[----:B-1----:R-:W-:-:S03]  /*04e0*/  IMAD R8, R8, 0x800000, -R7 ;  /* 0x0080000008087824 */ /* 0x002fc600078e0a07 */
[----:B------:R-:W-:-:S04]  /*04f0*/  FMUL R9, R9, R10 ;  /* 0x0000000a09097220 */ /* 0x000fc80000400000 */
[----:B------:R-:W-:Y:S01]  /*0500*/  @!P2 FMUL R6, R8, R9 ;  /* 0x000000090806a220 */ /* 0x000fe20000400000 */
[----:B------:R-:W-:-:S07]  /*0510*/  @!P0 LOP3.LUT R6, R4, 0x7fffffff, RZ, 0xc0, !PT ;  /* 0x7fffffff04068812 */ /* 0x000fce00078ec0ff */
.L_x_56:
[----:B------:R-:W-:Y:S05]  /*0520*/  BSYNC.RECONVERGENT B0 ;  /* 0x0000000000007941 */ /* 0x000fea0003800200 */
.L_x_55:
[----:B------:R-:W0:Y:S01]  /*0530*/  S2UR UR5, SR_CgaCtaId ;  /* 0x00000000000579c3 */ /* 0x000e220000008800 */
[----:B------:R-:W1:Y:S01]  /*0540*/  LDCU UR6, c[0x0][0x38c] ;  /* 0x00007180ff0677ac */ /* 0x000e620008000800 */
[C---:B------:R-:W-:Y:S01]  /*0550*/  ISETP.NE.AND P0, PT, R3.reuse, RZ, PT ;  /* 0x000000ff0300720c */ /* 0x040fe20003f05270 */
[----:B------:R-:W-:Y:S01]  /*0560*/  UMOV UR4, 0x400 ;  /* 0x0000040000047882 */ /* 0x000fe20000000000 */
[----:B-1----:R-:W-:Y:S01]  /*0570*/  ISETP.GE.AND P1, PT, R3, UR6, PT ;  /* 0x0000000603007c0c */ /* 0x002fe2000bf26270 */
[----:B------:R-:W-:Y:S02]  /*0580*/  UISETP.GE.AND UP0, UPT, UR6, 0x2, UPT ;  /* 0x000000020600788c */ /* 0x000fe4000bf06270 */
[----:B0-----:R-:W-:-:S06]  /*0590*/  ULEA UR4, UR5, UR4, 0x18 ;  /* 0x0000000405047291 */ /* 0x001fcc000f8ec0ff */
[----:B------:R-:W-:-:S04]  /*05a0*/  LEA R5, R3, UR4, 0x2 ;  /* 0x0000000403057c11 */ /* 0x000fc8000f8e10ff */
[----:B------:R-:W-:Y:S01]  /*05b0*/  @P1 IADD3 R4, PT, PT, R3, -UR6, RZ ;  /* 0x8000000603041c10 */ /* 0x000fe2000fffe0ff */
[----:B------:R-:W-:Y:S03]  /*05c0*/  STS [R5], R6 ;  /* 0x0000000605007388 */ /* 0x000fe60000000800 */
[----:B------:R-:W-:Y:S01]  /*05d0*/  @P1 LEA R7, R4, UR4, 0x2 ;  /* 0x0000000404071c11 */ /* 0x000fe2000f8e10ff */
[----:B------:R-:W-:Y:S06]  /*05e0*/  BAR.SYNC.DEFER_BLOCKING 0x0 ;  /* 0x0000000000007b1d */ /* 0x000fec0000010000 */
[----:B------:R-:W-:Y:S04]  /*05f0*/  @P1 LDS R4, [R5] ;  /* 0x0000000005041984 */ /* 0x000fe80000000800 */
[----:B------:R-:W0:Y:S02]  /*0600*/  @P1 LDS R9, [R7] ;  /* 0x0000000007091984 */ /* 0x000e240000000800 */
[----:B0-----:R-:W-:-:S05]  /*0610*/  @P1 FADD R4, R4, R9 ;  /* 0x0000000904041221 */ /* 0x001fca0000000000 */
[----:B------:R0:W-:Y:S01]  /*0620*/  @P1 STS [R7], R4 ;  /* 0x0000000407001388 */ /* 0x0001e20000000800 */
[----:B------:R-:W-:Y:S06]  /*0630*/  BAR.SYNC.DEFER_BLOCKING 0x0 ;  /* 0x0000000000007b1d */ /* 0x000fec0000010000 */
[----:B------:R-:W-:Y:S05]  /*0640*/  BRA.U !UP0, `(.L_x_57) ;  /* 0x00000001082c7547 */ /* 0x000fea000b800000 */
.L_x_58:
[----:B------:R-:W-:-:S04]  /*0650*/  SHF.R.U32.HI R8, RZ, 0x1, R0 ;  /* 0x00000001ff087819 */ /* 0x000fc80000011600 */
[----:B------:R-:W-:-:S13]  /*0660*/  ISETP.GE.U32.AND P1, PT, R3, R8, PT ;  /* 0x000000080300720c */ /* 0x000fda0003f26070 */
[----:B0-----:R-:W-:Y:S01]  /*0670*/  @!P1 IMAD R4, R8, 0x4, R5 ;  /* 0x0000000408049824 */ /* 0x001fe200078e0205 */
[----:B------:R-:W-:Y:S05]  /*0680*/  @!P1 LDS R7, [R5] ;  /* 0x0000000005079984 */ /* 0x000fea0000000800 */
[----:B------:R-:W0:Y:S02]  /*0690*/  @!P1 LDS R4, [R4] ;  /* 0x0000000004049984 */ /* 0x000e240000000800 */
[----:B0-----:R-:W-:-:S05]  /*06a0*/  @!P1 FADD R6, R4, R7 ;  /* 0x0000000704069221 */ /* 0x001fca0000000000 */
[----:B------:R1:W-:Y:S01]  /*06b0*/  @!P1 STS [R5], R6 ;  /* 0x0000000605009388 */ /* 0x0003e20000000800 */
[----:B------:R-:W-:Y:S01]  /*06c0*/  BAR.SYNC.DEFER_BLOCKING 0x0 ;  /* 0x0000000000007b1d */ /* 0x000fe20000010000 */
[----:B------:R-:W-:Y:S02]  /*06d0*/  ISETP.GT.U32.AND P1, PT, R0, 0x3, PT ;  /* 0x000000030000780c */ /* 0x000fe40003f24070 */
[----:B------:R-:W-:-:S11]  /*06e0*/  MOV R0, R8 ;  /* 0x0000000800007202 */ /* 0x000fd60000000f00 */
[----:B-1----:R-:W-:Y:S05]  /*06f0*/  @P1 BRA `(.L_x_58) ;  /* 0xfffffffc00d41947 */ /* 0x002fea000383ffff */
.L_x_57:
[----:B------:R-:W-:Y:S06]  /*0700*/  BAR.SYNC.DEFER_BLOCKING 0x0 ;  /* 0x0000000000007b1d */ /* 0x000fec0000010000 */
[----:B------:R-:W-:Y:S05]  /*0710*/  @P0 EXIT ;  /* 0x000000000000094d */ /* 0x000fea0003800000 */
[----:B------:R-:W1:Y:S01]  /*0720*/  S2UR UR5, SR_CgaCtaId ;  /* 0x00000000000579c3 */ /* 0x000e620000008800 */
[----:B------:R-:W-:Y:S01]  /*0730*/  UMOV UR4, 0x400 ;  /* 0x0000040000047882 */ /* 0x000fe20000000000 */
[----:B0-----:R-:W-:Y:S02]  /*0740*/  HFMA2 R4, -RZ, RZ, 1.0380859375, 0.10968017578125 ;  /* 0x3c272f05ff047431 */ /* 0x001fe400000001ff */
[----:B------:R-:W-:-:S04]  /*0750*/  IMAD.MOV.U32 R3, RZ, RZ, 0x3f800000 ;  /* 0x3f800000ff037424 */ /* 0x000fc800078e00ff */
[----:B------:R-:W-:-:S04]  /*0760*/  FFMA R3, R4, -98, R3 ;  /* 0xc2c4000004037823 */ /* 0x000fc80000000003 */
[----:B------:R-:W-:Y:S01]  /*0770*/  FFMA R3, R3, R4, 0.010204081423580646515 ;  /* 0x3c272f0503037423 */ /* 0x000fe20000000004 */
[----:B-1----:R-:W-:-:S09]  /*0780*/  ULEA UR4, UR5, UR4, 0x18 ;  /* 0x0000000405047291 */ /* 0x002fd2000f8ec0ff */
[----:B------:R-:W0:Y:S02]  /*0790*/  LDS R0, [UR4] ;  /* 0x00000004ff007984 */ /* 0x000e240008000800 */
[----:B0-----:R-:W0:Y:S01]  /*07a0*/  FCHK P0, R0, 98 ;  /* 0x42c4000000007902 */ /* 0x001e220000000000 */
[----:B------:R-:W-:-:S04]  /*07b0*/  FFMA R4, R0, R3, RZ ;  /* 0x0000000300047223 */ /* 0x000fc800000000ff */
[----:B------:R-:W-:-:S04]  /*07c0*/  FFMA R5, R4, -98, R0 ;  /* 0xc2c4000004057823 */ /* 0x000fc80000000000 */
[----:B------:R-:W-:Y:S01]  /*07d0*/  FFMA R3, R3, R5, R4 ;  /* 0x0000000503037223 */ /* 0x000fe20000000004 */
[----:B0-----:R-:W-:Y:S06]  /*07e0*/  @!P0 BRA `(.L_x_59) ;  /* 0x0000000000088947 */ /* 0x001fec0003800000 */
[----:B------:R-:W-:-:S07]  /*07f0*/  MOV R4, 0x810 ;  /* 0x0000081000047802 */ /* 0x000fce0000000f00 */
[----:B------:R-:W-:Y:S05]  /*0800*/  CALL.REL.NOINC `($__internal_4_$__cuda_sm3x_div_rn_noftz_f32_slowpath) ;  /* 0x0000000000a47944 */ /* 0x000fea0003c00000 */
.L_x_59:
[----:B------:R-:W-:Y:S01]  /*0810*/  IADD3 R0, PT, PT, R3, -0xd000000, RZ ;  /* 0xf300000003007810 */ /* 0x000fe20007ffe0ff */
[----:B------:R0:W1:Y:S01]  /*0820*/  MUFU.RSQ R4, R3 ;  /* 0x0000000300047308 */ /* 0x0000620000001400 */
[----:B------:R-:W2:Y:S02]  /*0830*/  LDCU.64 UR4, c[0x0][0x358] ;  /* 0x00006b00ff0477ac */ /* 0x000ea40008000a00 */
[----:B------:R-:W-:-:S13]  /*0840*/  ISETP.GT.U32.AND P0, PT, R0, 0x727fffff, PT ;  /* 0x727fffff0000780c */ /* 0x000fda0003f04070 */
[----:B0-----:R-:W-:Y:S05]  /*0850*/  @!P0 BRA `(.L_x_60) ;  /* 0x0000000000148947 */ /* 0x001fea0003800000 */
[----:B------:R-:W-:Y:S02]  /*0860*/  MOV R0, R3 ;  /* 0x0000000300007202 */ /* 0x000fe40000000f00 */
[----:B------:R-:W-:-:S07]  /*0870*/  MOV R6, 0x890 ;  /* 0x0000089000067802 */ /* 0x000fce0000000f00 */
[----:B-12---:R-:W-:Y:S05]  /*0880*/  CALL.REL.NOINC `($__internal_3_$__cuda_sm20_sqrt_rn_f32_slowpath) ;  /* 0x0000000000287944 */ /* 0x006fea0003c00000 */
[----:B------:R-:W-:Y:S01]  /*0890*/  IMAD.MOV.U32 R7, RZ, RZ, R3 ;  /* 0x000000ffff077224 */ /* 0x000fe200078e0003 */
[----:B------:R-:W-:Y:S06]  /*08a0*/  BRA `(.L_x_61) ;  /* 0x0000000000107947 */ /* 0x000fec0003800000 */
.L_x_60:
[C---:B-1----:R-:W-:Y:S01]  /*08b0*/  FMUL.FTZ R0, R4.reuse, R3 ;  /* 0x0000000304007220 */ /* 0x042fe20000410000 */
[----:B------:R-:W-:-:S03]  /*08c0*/  FMUL.FTZ R7, R4, 0.5 ;  /* 0x3f00000004077820 */ /* 0x000fc60000410000 */
[----:B------:R-:W-:-:S04]  /*08d0*/  FFMA R3, -R0, R0, R3 ;  /* 0x0000000000037223 */ /* 0x000fc80000000103 */
[----:B------:R-:W-:-:S07]  /*08e0*/  FFMA R7, R3, R7, R0 ;  /* 0x0000000703077223 */ /* 0x000fce0000000000 */
.L_x_61:
[----:B------:R-:W0:Y:S02]  /*08f0*/  LDC.64 R4, c[0x0][0x380] ;  /* 0x0000e000ff047b82 */ /* 0x000e240000000a00 */
[----:B0-----:R-:W-:-:S05]  /*0900*/  IMAD.WIDE.U32 R2, R2, 0x4, R4 ;  /* 0x0000000402027825 */ /* 0x001fca00078e0004 */
[----:B--2---:R-:W-:Y:S01]  /*0910*/  STG.E desc[UR4][R2.64], R7 ;  /* 0x0000000702007986 */ /* 0x004fe2000c101904 */
[----:B------:R-:W-:Y:S05]  /*0920*/  EXIT ;  /* 0x000000000000794d */ /* 0x000fea0003800000 */
        .weak           $__internal_3_$__cuda_sm20_sqrt_rn_f32_slowpath
        .type           $__internal_3_$__cuda_sm20_sqrt_rn_f32_slowpath,@function
        .size           $__internal_3_$__cuda_sm20_sqrt_rn_f32_slowpath,($__internal_4_$__cuda_sm3x_div_rn_noftz_f32_slowpath - $__internal_3_$__cuda_sm20_sqrt_rn_f32_slowpath)
$__internal_3_$__cuda_sm20_sqrt_rn_f32_slowpath:
[----:B------:R-:W-:-:S13]  /*0930*/  LOP3.LUT P0, RZ, R0, 0x7fffffff, RZ, 0xc0, !PT ;  /* 0x7fffffff00ff7812 */ /* 0x000fda000780c0ff */
[----:B------:R-:W-:Y:S01]  /*0940*/  @!P0 MOV R3, R0 ;  /* 0x0000000000038202 */ /* 0x000fe20000000f00 */
[----:B------:R-:W-:Y:S06]  /*0950*/  @!P0 BRA `(.L_x_62) ;  /* 0x0000000000448947 */ /* 0x000fec0003800000 */
[----:B------:R-:W-:-:S13]  /*0960*/  FSETP.GEU.FTZ.AND P0, PT, R0, RZ, PT ;  /* 0x000000ff0000720b */ /* 0x000fda0003f1e000 */
[----:B------:R-:W-:Y:S01]  /*0970*/  @!P0 MOV R3, 0x7fffffff ;  /* 0x7fffffff00038802 */ /* 0x000fe20000000f00 */
[----:B------:R-:W-:Y:S06]  /*0980*/  @!P0 BRA `(.L_x_62) ;  /* 0x0000000000388947 */ /* 0x000fec0003800000 */
[----:B------:R-:W-:-:S13]  /*0990*/  FSETP.GTU.FTZ.AND P0, PT, |R0|, +INF , PT ;  /* 0x7f8000000000780b */ /* 0x000fda0003f1c200 */
[----:B------:R-:W-:Y:S01]  /*09a0*/  @P0 FADD.FTZ R3, R0, 1 ;  /* 0x3f80000000030421 */ /* 0x000fe20000010000 */
[----:B------:R-:W-:Y:S06]  /*09b0*/  @P0 BRA `(.L_x_62) ;  /* 0x00000000002c0947 */ /* 0x000fec0003800000 */
[----:B------:R-:W-:-:S13]  /*09c0*/  FSETP.NEU.FTZ.AND P0, PT, |R0|, +INF , PT ;  /* 0x7f8000000000780b */ /* 0x000fda0003f1d200 */
[----:B------:R-:W-:Y:S01]  /*09d0*/  @!P0 IMAD.MOV.U32 R3, RZ, RZ, R0 ;  /* 0x000000ffff038224 */ /* 0x000fe200078e0000 */
        /* <DEDUP_REMOVED lines=9> */
.L_x_62:
[----:B------:R-:W-:Y:S01]  /*0a70*/  HFMA2 R5, -RZ, RZ, 0, 0 ;  /* 0x00000000ff057431 */ /* 0x000fe200000001ff */
[----:B------:R-:W-:-:S04]  /*0a80*/  MOV R4, R6 ;  /* 0x0000000600047202 */ /* 0x000fc80000000f00 */
[----:B------:R-:W-:Y:S05]  /*0a90*/  RET.REL.NODEC R4 `(_Z4GStdPfii) ;  /* 0xfffffff404587950 */ /* 0x000fea0003c3ffff */
        .weak           $__internal_4_$__cuda_sm3x_div_rn_noftz_f32_slowpath
        .type           $__internal_4_$__cuda_sm3x_div_rn_noftz_f32_slowpath,@function
        .size           $__internal_4_$__cuda_sm3x_div_rn_noftz_f32_slowpath,(.L_x_105 - $__internal_4_$__cuda_sm3x_div_rn_noftz_f32_slowpath)
$__internal_4_$__cuda_sm3x_div_rn_noftz_f32_slowpath:
[----:B------:R-:W-:Y:S02]  /*0aa0*/  SHF.R.U32.HI R3, RZ, 0x17, R0 ;  /* 0x00000017ff037819 */ /* 0x000fe40000011600 */
[----:B------:R-:W-:Y:S02]  /*0ab0*/  MOV R5, R0 ;  /* 0x0000000000057202 */ /* 0x000fe40000000f00 */
[----:B------:R-:W-:-:S05]  /*0ac0*/  LOP3.LUT R3, R3, 0xff, RZ, 0xc0, !PT ;  /* 0x000000ff03037812 */ /* 0x000fca00078ec0ff */
[----:B------:R-:W-:-:S05]  /*0ad0*/  VIADD R7, R3, 0xffffffff ;  /* 0xffffffff03077836 */ /* 0x000fca0000000000 */
[----:B------:R-:W-:-:S13]  /*0ae0*/  ISETP.GT.U32.OR P0, PT, R7, 0xfd, !PT ;  /* 0x000000fd0700780c */ /* 0x000fda0007f04470 */
[----:B------:R-:W-:Y:S01]  /*0af0*/  @!P0 MOV R6, RZ ;  /* 0x000000ff00068202 */ /* 0x000fe20000000f00 */
[----:B------:R-:W-:Y:S06]  /*0b00*/  @!P0 BRA `(.L_x_63) ;  /* 0x00000000003c8947 */ /* 0x000fec0003800000 */
[----:B------:R-:W-:-:S13]  /*0b10*/  FSETP.GTU.FTZ.AND P0, PT, |R0|, +INF , PT ;  /* 0x7f8000000000780b */ /* 0x000fda0003f1c200 */
[----:B------:R-:W-:Y:S05]  /*0b20*/  @P0 BRA `(.L_x_64) ;  /* 0x0000000400280947 */ /* 0x000fea0003800000 */
[----:B------:R-:W-:-:S05]  /*0b30*/  IMAD.MOV.U32 R6, RZ, RZ, 0x42c40000 ;  /* 0x42c40000ff067424 */ /* 0x000fca00078e00ff */
[----:B------:R-:W-:-:S13]  /*0b40*/  LOP3.LUT P0, RZ, R6, 0x7fffffff, R5, 0xc8, !PT ;  /* 0x7fffffff06ff7812 */ /* 0x000fda000780c805 */
[----:B------:R-:W-:Y:S05]  /*0b50*/  @!P0 BRA `(.L_x_65) ;  /* 0x0000000400148947 */ /* 0x000fea0003800000 */
[----:B------:R-:W-:-:S13]  /*0b60*/  LOP3.LUT P0, RZ, R5, 0x7fffffff, RZ, 0xc0, !PT ;  /* 0x7fffffff05ff7812 */ /* 0x000fda000780c0ff */
[----:B------:R-:W-:Y:S05]  /*0b70*/  @!P0 BRA `(.L_x_66) ;  /* 0x0000000400048947 */ /* 0x000fea0003800000 */
[----:B------:R-:W-:Y:S02]  /*0b80*/  FSETP.NEU.FTZ.AND P0, PT, |R0|, +INF , PT ;  /* 0x7f8000000000780b */ /* 0x000fe40003f1d200 */
[----:B------:R-:W-:-:S04]  /*0b90*/  LOP3.LUT P1, RZ, R6, 0x7fffffff, RZ, 0xc0, !PT ;  /* 0x7fffffff06ff7812 */ /* 0x000fc8000782c0ff */
[----:B------:R-:W-:-:S13]  /*0ba0*/  PLOP3.LUT P0, PT, P0, P1, PT, 0x2f, 0xf2 ;  /* 0x0000000000f2781c */ /* 0x000fda0000702577 */
[----:B------:R-:W-:Y:S05]  /*0bb0*/  @P0 BRA `(.L_x_67) ;  /* 0x0000000000e80947 */ /* 0x000fea0003800000 */
[----:B------:R-:W-:-:S13]  /*0bc0*/  ISETP.GE.AND P0, PT, R7, RZ, PT ;  /* 0x000000ff0700720c */ /* 0x000fda0003f06270 */
[----:B------:R-:W-:Y:S01]  /*0bd0*/  @P0 MOV R6, RZ ;  /* 0x000000ff00060202 */ /* 0x000fe20000000f00 */
[----:B------:R-:W-:Y:S01]  /*0be0*/  @!P0 FFMA R5, R0, 1.84467440737095516160e+19, RZ ;  /* 0x5f80000000058823 */ /* 0x000fe200000000ff */
[----:B------:R-:W-:-:S07]  /*0bf0*/  @!P0 MOV R6, 0xffffffc0 ;  /* 0xffffffc000068802 */ /* 0x000fce0000000f00 */
.L_x_63:
[----:B------:R-:W-:Y:S01]  /*0c00*/  UMOV UR4, 0x42c40000 ;  /* 0x42c4000000047882 */ /* 0x000fe20000000000 */
[----:B------:R-:W-:Y:S01]  /*0c10*/  VIADD R3, R3, 0xffffff81 ;  /* 0xffffff8103037836 */ /* 0x000fe20000000000 */
[----:B------:R-:W-:-:S03]  /*0c20*/  UIADD3 UR4, UPT, UPT, UR4, -0x3000000, URZ ;  /* 0xfd00000004047890 */ /* 0x000fc6000fffe0ff */
[----:B------:R-:W-:Y:S01]  /*0c30*/  IMAD R0, R3, -0x800000, R5 ;  /* 0xff80000003007824 */ /* 0x000fe200078e0205 */
[----:B------:R-:W-:Y:S02]  /*0c40*/  IADD3 R6, PT, PT, R6, -0x6, R3 ;  /* 0xfffffffa06067810 */ /* 0x000fe40007ffe003 */
        /* <DEDUP_REMOVED lines=23> */
[C---:B------:R-:W-:Y:S01]  /*0dc0*/  VIADD R6, R10.reuse, 0x20 ;  /* 0x000000200a067836 */ /* 0x040fe20000000000 */
[C---:B------:R-:W-:Y:S02]  /*0dd0*/  ISETP.NE.AND P2, PT, R10.reuse, RZ, PT ;  /* 0x000000ff0a00720c */ /* 0x040fe40003f45270 */
[----:B------:R-:W-:Y:S02]  /*0de0*/  ISETP.NE.AND P1, PT, R10, RZ, PT ;  /* 0x000000ff0a00720c */ /* 0x000fe40003f25270 */
[----:B------:R-:W-:Y:S01]  /*0df0*/  LOP3.LUT R3, R0, 0x7fffff, RZ, 0xc0, !PT ;  /* 0x007fffff00037812 */ /* 0x000fe200078ec0ff */
[CCC-:B------:R-:W-:Y:S01]  /*0e00*/  FFMA.RP R0, R7.reuse, R9.reuse, R8.reuse ;  /* 0x0000000907007223 */ /* 0x1c0fe20000008008 */
[----:B------:R-:W-:Y:S01]  /*0e10*/  FFMA.RM R7, R7, R9, R8 ;  /* 0x0000000907077223 */ /* 0x000fe20000004008 */
[----:B------:R-:W-:Y:S02]  /*0e20*/  IADD3 R8, PT, PT, -R10, RZ, RZ ;  /* 0x000000ff0a087210 */ /* 0x000fe40007ffe1ff */
[----:B------:R-:W-:-:S02]  /*0e30*/  LOP3.LUT R3, R3, 0x800000, RZ, 0xfc, !PT ;  /* 0x0080000003037812 */ /* 0x000fc400078efcff */
[----:B------:R-:W-:Y:S02]  /*0e40*/  FSETP.NEU.FTZ.AND P0, PT, R0, R7, PT ;  /* 0x000000070000720b */ /* 0x000fe40003f1d000 */
[----:B------:R-:W-:Y:S02]  /*0e50*/  SHF.L.U32 R6, R3, R6, RZ ;  /* 0x0000000603067219 */ /* 0x000fe400000006ff */
[----:B------:R-:W-:Y:S02]  /*0e60*/  SEL R0, R8, RZ, P2 ;  /* 0x000000ff08007207 */ /* 0x000fe40001000000 */
[----:B------:R-:W-:Y:S02]  /*0e70*/  ISETP.NE.AND P1, PT, R6, RZ, P1 ;  /* 0x000000ff0600720c */ /* 0x000fe40000f25270 */
[----:B------:R-:W-:Y:S02]  /*0e80*/  SHF.R.U32.HI R0, RZ, R0, R3 ;  /* 0x00000000ff007219 */ /* 0x000fe40000011603 */
[----:B------:R-:W-:-:S02]  /*0e90*/  PLOP3.LUT P0, PT, P0, P1, PT, 0xf8, 0x8f ;  /* 0x00000000008f781c */ /* 0x000fc40000703f70 */
[----:B------:R-:W-:Y:S02]  /*0ea0*/  SHF.R.U32.HI R6, RZ, 0x1, R0 ;  /* 0x00000001ff067819 */ /* 0x000fe40000011600 */
[----:B------:R-:W-:-:S04]  /*0eb0*/  SEL R3, RZ, 0x1, !P0 ;  /* 0x00000001ff037807 */ /* 0x000fc80004000000 */
[----:B------:R-:W-:-:S04]  /*0ec0*/  LOP3.LUT R3, R3, 0x1, R6, 0xf8, !PT ;  /* 0x0000000103037812 */ /* 0x000fc800078ef806 */
[----:B------:R-:W-:-:S04]  /*0ed0*/  LOP3.LUT R3, R3, R0, RZ, 0xc0, !PT ;  /* 0x0000000003037212 */ /* 0x000fc800078ec0ff */
[----:B------:R-:W-:-:S04]  /*0ee0*/  IADD3 R6, PT, PT, R6, R3, RZ ;  /* 0x0000000306067210 */ /* 0x000fc80007ffe0ff */
[----:B------:R-:W-:Y:S01]  /*0ef0*/  LOP3.LUT R5, R6, R5, RZ, 0xfc, !PT ;  /* 0x0000000506057212 */ /* 0x000fe200078efcff */
[----:B------:R-:W-:Y:S06]  /*0f00*/  BRA `(.L_x_70) ;  /* 0x0000000000347947 */ /* 0x000fec0003800000 */
.L_x_69:
[----:B------:R-:W-:-:S04]  /*0f10*/  LOP3.LUT R5, R5, 0x80000000, RZ, 0xc0, !PT ;  /* 0x8000000005057812 */ /* 0x000fc800078ec0ff */
[----:B------:R-:W-:Y:S01]  /*0f20*/  LOP3.LUT R5, R5, 0x7f800000, RZ, 0xfc, !PT ;  /* 0x7f80000005057812 */ /* 0x000fe200078efcff */
[----:B------:R-:W-:Y:S06]  /*0f30*/  BRA `(.L_x_70) ;  /* 0x0000000000287947 */ /* 0x000fec0003800000 */
.L_x_68:
[----:B------:R-:W-:Y:S01]  /*0f40*/  IMAD R5, R6, 0x800000, R5 ;  /* 0x0080000006057824 */ /* 0x000fe200078e0205 */
[----:B------:R-:W-:Y:S06]  /*0f50*/  BRA `(.L_x_70) ;  /* 0x0000000000207947 */ /* 0x000fec0003800000 */
.L_x_67:
[----:B------:R-:W-:-:S04]  /*0f60*/  LOP3.LUT R5, R6, 0x80000000, R5, 0x48, !PT ;  /* 0x8000000006057812 */ /* 0x000fc800078e4805 */
[----:B------:R-:W-:Y:S01]  /*0f70*/  LOP3.LUT R5, R5, 0x7f800000, RZ, 0xfc, !PT ;  /* 0x7f80000005057812 */ /* 0x000fe200078efcff */
[----:B------:R-:W-:Y:S06]  /*0f80*/  BRA `(.L_x_70) ;  /* 0x0000000000147947 */ /* 0x000fec0003800000 */
.L_x_66:
[----:B------:R-:W-:Y:S01]  /*0f90*/  LOP3.LUT R5, R6, 0x80000000, R5, 0x48, !PT ;  /* 0x8000000006057812 */ /* 0x000fe200078e4805 */
[----:B------:R-:W-:Y:S06]  /*0fa0*/  BRA `(.L_x_70) ;  /* 0x00000000000c7947 */ /* 0x000fec0003800000 */
.L_x_65:
[----:B------:R-:W0:Y:S01]  /*0fb0*/  MUFU.RSQ R5, -QNAN ;  /* 0xffc0000000057908 */ /* 0x000e220000001400 */
[----:B------:R-:W-:Y:S05]  /*0fc0*/  BRA `(.L_x_70) ;  /* 0x0000000000047947 */ /* 0x000fea0003800000 */
.L_x_64:
[----:B------:R-:W-:-:S07]  /*0fd0*/  FADD.FTZ R5, R0, 98 ;  /* 0x42c4000000057421 */ /* 0x000fce0000010000 */
.L_x_70:
[----:B0-----:R-:W-:Y:S01]  /*0fe0*/  MOV R3, R5 ;  /* 0x0000000500037202 */ /* 0x001fe20000000f00 */
[----:B------:R-:W-:-:S04]  /*0ff0*/  HFMA2 R5, -RZ, RZ, 0, 0 ;  /* 0x00000000ff057431 */ /* 0x000fc800000001ff */
[----:B------:R-:W-:Y:S05]  /*1000*/  RET.REL.NODEC R4 `(_Z4GStdPfii) ;  /* 0xffffffec04fc7950 */ /* 0x000fea0003c3ffff */
.L_x_71:
        /* <DEDUP_REMOVED lines=15> */
.L_x_105:


//--------------------- .text._Z14GReduceAveragePfii --------------------------
	.section	.text._Z14GReduceAveragePfii,"ax",@progbits
	.align	128
        .global         _Z14GReduceAveragePfii
        .type           _Z14GReduceAveragePfii,@function
        .size           _Z14GReduceAveragePfii,(.L_x_106 - _Z14GReduceAveragePfii)
        .other          _Z14GReduceAveragePfii,@"STO_CUDA_ENTRY STV_DEFAULT"
_Z14GReduceAveragePfii:
.text._Z14GReduceAveragePfii:
[----:B------:R-:W-:Y:S01]  /*0000*/  LDC R1, c[0x0][0x37c] ;  /* 0x0000df00ff017b82 */ /* 0x000fe20000000800 */
[----:B------:R-:W0:Y:S01]  /*0010*/  S2R R2, SR_TID.X ;  /* 0x0000000000027919 */ /* 0x000e220000002100 */
[----:B------:R-:W-:Y:S01]  /*0020*/  HFMA2 R3, -RZ, RZ, 0, 4.291534423828125e-06 ;  /* 0x00000048ff037431 */ /* 0x000fe200000001ff */
[----:B------:R-:W1:Y:S01]  /*0030*/  LDCU.64 UR6, c[0x0][0x358] ;  /* 0x00006b00ff0677ac */ /* 0x000e620008000a00 */
[----:B------:R-:W-:Y:S03]  /*0040*/  BSSY.RECONVERGENT B1, `(.L_x_72) ;  /* 0x00000d3000017945 */ /* 0x000fe60003800200 */
[----:B0-----:R-:W-:-:S04]  /*0050*/  IMAD R3, R2, 0x18c, R3 ;  /* 0x0000018c02037824 */ /* 0x001fc800078e0203 */
[----:B------:R-:W0:Y:S08]  /*0060*/  LDC R6, c[0x3][R3] ;  /* 0x00c0000003067b82 */ /* 0x000e300000000800 */
[----:B------:R-:W2:Y:S08]  /*0070*/  LDC R11, c[0x3][R3+0x4] ;  /* 0x00c00100030b7b82 */ /* 0x000eb00000000800 */
[----:B------:R-:W3:Y:S08]  /*0080*/  LDC R8, c[0x3][R3+0x8] ;  /* 0x00c0020003087b82 */ /* 0x000ef00000000800 */
[----:B------:R-:W4:Y:S08]  /*0090*/  LDC R10, c[0x3][R3+0xc] ;  /* 0x00c00300030a7b82 */ /* 0x000f300000000800 */
[----:B------:R-:W5:Y:S08]  /*00a0*/  LDC R12, c[0x3][R3+0x10] ;  /* 0x00c00400030c7b82 */ /* 0x000f700000000800 */
[----:B------:R-:W1:Y:S08]  /*00b0*/  LDC R13, c[0x3][R3+0x14] ;  /* 0x00c00500030d7b82 */ /* 0x000e700000000800 */
[----:B------:R-:W1:Y:S01]  /*00c0*/  LDC R14, c[0x3][R3+0x18] ;  /* 0x00c00600030e7b82 */ /* 0x000e620000000800 */
[----:B0-----:R-:W-:-:S07]  /*00d0*/  FADD R6, RZ, R6 ;  /* 0x00000006ff067221 */ /* 0x001fce0000000000 */
[----:B------:R-:W0:Y:S01]  /*00e0*/  LDC R15, c[0x3][R3+0x1c] ;  /* 0x00c00700030f7b82 */ /* 0x000e220000000800 */
[----:B--2---:R-:W-:-:S07]  /*00f0*/  FADD R11, R6, R11 ;  /* 0x0000000b060b7221 */ /* 0x004fce0000000000 */
[----:B------:R-:W2:Y:S01]  /*0100*/  LDC R9, c[0x3][R3+0x20] ;  /* 0x00c0080003097b82 */ /* 0x000ea20000000800 */
[----:B---3--:R-:W-:-:S07]  /*0110*/  FADD R11, R11, R8 ;  /* 0x000000080b0b7221 */ /* 0x008fce0000000000 */
[----:B------:R-:W3:Y:S01]  /*0120*/  LDC R7, c[0x3][R3+0x24] ;  /* 0x00c0090003077b82 */ /* 0x000ee20000000800 */
[----:B----4-:R-:W-:-:S07]  /*0130*/  FADD R11, R11, R10 ;  /* 0x0000000a0b0b7221 */ /* 0x010fce0000000000 */
[----:B------:R-:W4:Y:S01]  /*0140*/  LDC R5, c[0x3][R3+0x28] ;  /* 0x00c00a0003057b82 */ /* 0x000f220000000800 */
[----:B-----5:R-:W-:-:S07]  /*0150*/  FADD R12, R11, R12 ;  /* 0x0000000c0b0c7221 */ /* 0x020fce0000000000 */
[----:B------:R-:W5:Y:S01]  /*0160*/  LDC R4, c[0x3][R3+0x2c] ;  /* 0x00c00b0003047b82 */ /* 0x000f620000000800 */
[----:B-1----:R-:W-:-:S07]  /*0170*/  FADD R13, R12, R13 ;  /* 0x0000000d0c0d7221 */ /* 0x002fce0000000000 */
[----:B------:R-:W1:Y:S01]  /*0180*/  LDC R0, c[0x3][R3+0x30] ;  /* 0x00c00c0003007b82 */ /* 0x000e620000000800 */
[----:B------:R-:W-:-:S07]  /*0190*/  FADD R14, R13, R14 ;  /* 0x0000000e0d0e7221 */ /* 0x000fce0000000000 */
[----:B------:R-:W1:Y:S01]  /*01a0*/  LDC R6, c[0x3][R3+0x34] ;  /* 0x00c00d0003067b82 */ /* 0x000e620000000800 */
[----:B0-----:R-:W-:-:S07]  /*01b0*/  FADD R16, R14, R15 ;  /* 0x0000000f0e107221 */ /* 0x001fce0000000000 */
        /* <DEDUP_REMOVED lines=153> */
[----:B0-----:R-:W-:Y:S01]  /*0b50*/  FADD R17, R15, R0 ;  /* 0x000000000f117221 */ /* 0x001fe20000000000 */
[----:B------:R-:W-:-:S06]  /*0b60*/  HFMA2 R0, -RZ, RZ, 3.38671875, 0 ;  /* 0x42c60000ff007431 */ /* 0x000fcc00000001ff */
        /* <DEDUP_REMOVED lines=15> */
[----:B--2---:R-:W-:-:S04]  /*0c60*/  FADD R14, R14, R9 ;  /* 0x000000090e0e7221 */ /* 0x004fc80000000000 */
[----:B---3--:R-:W-:-:S04]  /*0c70*/  FADD R14, R14, R7 ;  /* 0x000000070e0e7221 */ /* 0x008fc80000000000 */
[----:B----4-:R-:W-:-:S04]  /*0c80*/  FADD R5, R14, R5 ;  /* 0x000000050e057221 */ /* 0x010fc80000000000 */
[----:B-----5:R-:W-:Y:S01]  /*0c90*/  FADD R4, R4, R5 ;  /* 0x0000000504047221 */ /* 0x020fe20000000000 */
[----:B------:R-:W-:-:S05]  /*0ca0*/  MOV R5, 0x3c257eb5 ;  /* 0x3c257eb500057802 */ /* 0x000fca0000000f00 */
[----:B------:R-:W-:Y:S01]  /*0cb0*/  FFMA R0, R5, -R0, 1 ;  /* 0x3f80000005007423 */ /* 0x000fe20000000800 */
[----:B-1----:R-:W-:-:S03]  /*0cc0*/  FADD R4, R4, R15 ;  /* 0x0000000f04047221 */ /* 0x002fc60000000000 */
[----:B------:R-:W-:Y:S01]  /*0cd0*/  FFMA R0, R0, R5, 0.010101010091602802277 ;  /* 0x3c257eb500007423 */ /* 0x000fe20000000005 */
[----:B------:R-:W-:-:S04]  /*0ce0*/  FADD R4, R4, R17 ;  /* 0x0000001104047221 */ /* 0x000fc80000000000 */
[----:B0-----:R-:W-:-:S04]  /*0cf0*/  FADD R8, R4, R19 ;  /* 0x0000001304087221 */ /* 0x001fc80000000000 */
[----:B------:R-:W0:Y:S01]  /*0d00*/  FCHK P0, R8, 99 ;  /* 0x42c6000008007902 */ /* 0x000e220000000000 */
[----:B------:R-:W-:-:S04]  /*0d10*/  FFMA R5, R0, R8, RZ ;  /* 0x0000000800057223 */ /* 0x000fc800000000ff */
[----:B------:R-:W-:-:S04]  /*0d20*/  FFMA R4, R5, -99, R8 ;  /* 0xc2c6000005047823 */ /* 0x000fc80000000008 */
[----:B------:R-:W-:Y:S01]  /*0d30*/  FFMA R7, R0, R4, R5 ;  /* 0x0000000400077223 */ /* 0x000fe20000000005 */
[----:B0-----:R-:W-:Y:S06]  /*0d40*/  @!P0 BRA `(.L_x_73) ;  /* 0x0000000000088947 */ /* 0x001fec0003800000 */
[----:B------:R-:W-:-:S07]  /*0d50*/  MOV R4, 0xd70 ;  /* 0x00000d7000047802 */ /* 0x000fce0000000f00 */
[----:B------:R-:W-:Y:S05]  /*0d60*/  CALL.REL.NOINC `($__internal_5_$__cuda_sm3x_div_rn_noftz_f32_slowpath) ;  /* 0x0000000000147944 */ /* 0x000fea0003c00000 */
.L_x_73:
[----:B------:R-:W-:Y:S05]  /*0d70*/  BSYNC.RECONVERGENT B1 ;  /* 0x0000000000017941 */ /* 0x000fea0003800200 */
.L_x_72:
[----:B------:R-:W0:Y:S02]  /*0d80*/  LDC.64 R4, c[0x0][0x380] ;  /* 0x0000e000ff047b82 */ /* 0x000e240000000a00 */
[----:B0-----:R-:W-:-:S05]  /*0d90*/  IMAD.WIDE.U32 R2, R2, 0x4, R4 ;  /* 0x0000000402027825 */ /* 0x001fca00078e0004 */
[----:B------:R-:W-:Y:S01]  /*0da0*/  STG.E desc[UR6][R2.64], R7 ;  /* 0x0000000702007986 */ /* 0x000fe2000c101906 */
[----:B------:R-:W-:Y:S05]  /*0db0*/  EXIT ;  /* 0x000000000000794d */ /* 0x000fea0003800000 */
        .weak           $__internal_5_$__cuda_sm3x_div_rn_noftz_f32_slowpath
        .type           $__internal_5_$__cuda_sm3x_div_rn_noftz_f32_slowpath,@function
        .size           $__internal_5_$__cuda_sm3x_div_rn_noftz_f32_slowpath,(.L_x_106 - $__internal_5_$__cuda_sm3x_div_rn_noftz_f32_slowpath)
$__internal_5_$__cuda_sm3x_div_rn_noftz_f32_slowpath:
[----:B------:R-:W-:Y:S01]  /*0dc0*/  SHF.R.U32.HI R0, RZ, 0x17, R8 ;  /* 0x00000017ff007819 */ /* 0x000fe20000011608 */
[----:B------:R-:W-:Y:S04]  /*0dd0*/  BSSY.RECONVERGENT B0, `(.L_x_74) ;  /* 0x000005d000007945 */ /* 0x000fe80003800200 */
[----:B------:R-:W-:Y:S01]  /*0de0*/  BSSY.RELIABLE B2, `(.L_x_75) ;  /* 0x000001b000027945 */ /* 0x000fe20003800100 */
[----:B------:R-:W-:Y:S02]  /*0df0*/  MOV R5, R8 ;  /* 0x0000000800057202 */ /* 0x000fe40000000f00 */
[----:B------:R-:W-:-:S04]  /*0e00*/  LOP3.LUT R3, R0, 0xff, RZ, 0xc0, !PT ;  /* 0x000000ff00037812 */ /* 0x000fc800078ec0ff */
[----:B------:R-:W-:-:S04]  /*0e10*/  IADD3 R7, PT, PT, R3, -0x1, RZ ;  /* 0xffffffff03077810 */ /* 0x000fc80007ffe0ff */
[----:B------:R-:W-:-:S13]  /*0e20*/  ISETP.GT.U32.OR P0, PT, R7, 0xfd, !PT ;  /* 0x000000fd0700780c */ /* 0x000fda0007f04470 */
[----:B------:R-:W-:Y:S01]  /*0e30*/  @!P0 MOV R6, RZ ;  /* 0x000000ff00068202 */ /* 0x000fe20000000f00 */
[----:B------:R-:W-:Y:S06]  /*0e40*/  @!P0 BRA `(.L_x_76) ;  /* 0x0000000000508947 */ /* 0x000fec0003800000 */
[----:B------:R-:W-:Y:S02]  /*0e50*/  FSETP.GTU.FTZ.AND P0, PT, |R8|, +INF , PT ;  /* 0x7f8000000800780b */ /* 0x000fe40003f1c200 */
[----:B------:R-:W-:-:S11]  /*0e60*/  MOV R0, R8 ;  /* 0x0000000800007202 */ /* 0x000fd60000000f00 */
[----:B------:R-:W-:Y:S05]  /*0e70*/  @P0 BREAK.RELIABLE B2 ;  /* 0x0000000000020942 */ /* 0x000fea0003800100 */
[----:B------:R-:W-:Y:S05]  /*0e80*/  @P0 BRA `(.L_x_77) ;  /* 0x0000000400400947 */ /* 0x000fea0003800000 */
[----:B------:R-:W-:-:S05]  /*0e90*/  HFMA2 R6, -RZ, RZ, 3.38671875, 0 ;  /* 0x42c60000ff067431 */ /* 0x000fca00000001ff */
        /* <DEDUP_REMOVED lines=15> */
.L_x_76:
[----:B------:R-:W-:Y:S05]  /*0f90*/  BSYNC.RELIABLE B2 ;  /* 0x0000000000027941 */ /* 0x000fea0003800100 */
.L_x_75:
        /* <DEDUP_REMOVED lines=50> */
.L_x_83:
[----:B------:R-:W-:-:S04]  /*12c0*/  LOP3.LUT R5, R5, 0x80000000, RZ, 0xc0, !PT ;  /* 0x8000000005057812 */ /* 0x000fc800078ec0ff */
[----:B------:R-:W-:Y:S01]  /*12d0*/  LOP3.LUT R5, R5, 0x7f800000, RZ, 0xfc, !PT ;  /* 0x7f80000005057812 */ /* 0x000fe200078efcff */
[----:B------:R-:W-:Y:S06]  /*12e0*/  BRA `(.L_x_84) ;  /* 0x0000000000047947 */ /* 0x000fec0003800000 */
.L_x_82:
[----:B------:R-:W-:-:S07]  /*12f0*/  LEA R5, R6, R5, 0x17 ;  /* 0x0000000506057211 */ /* 0x000fce00078eb8ff */
.L_x_84:
[----:B------:R-:W-:Y:S05]  /*1300*/  BSYNC.RECONVERGENT B2 ;  /* 0x0000000000027941 */ /* 0x000fea0003800200 */
.L_x_81:
[----:B------:R-:W-:Y:S05]  /*1310*/  BRA `(.L_x_85) ;  /* 0x0000000000207947 */ /* 0x000fea0003800000 */
.L_x_80:
[----:B------:R-:W-:-:S04]  /*1320*/  LOP3.LUT R5, R6, 0x80000000, R5, 0x48, !PT ;  /* 0x8000000006057812 */ /* 0x000fc800078e4805 */
[----:B------:R-:W-:Y:S01]  /*1330*/  LOP3.LUT R5, R5, 0x7f800000, RZ, 0xfc, !PT ;  /* 0x7f80000005057812 */ /* 0x000fe200078efcff */
[----:B------:R-:W-:Y:S06]  /*1340*/  BRA `(.L_x_85) ;  /* 0x0000000000147947 */ /* 0x000fec0003800000 */
.L_x_79:
[----:B------:R-:W-:Y:S01]  /*1350*/  LOP3.LUT R5, R6, 0x80000000, R5, 0x48, !PT ;  /* 0x8000000006057812 */ /* 0x000fe200078e4805 */
[----:B------:R-:W-:Y:S06]  /*1360*/  BRA `(.L_x_85) ;  /* 0x00000000000c7947 */ /* 0x000fec0003800000 */
.L_x_78:
[----:B------:R-:W0:Y:S01]  /*1370*/  MUFU.RSQ R5, -QNAN ;  /* 0xffc0000000057908 */ /* 0x000e220000001400 */
[----:B------:R-:W-:Y:S05]  /*1380*/  BRA `(.L_x_85) ;  /* 0x0000000000047947 */ /* 0x000fea0003800000 */
.L_x_77:
[----:B------:R-:W-:-:S07]  /*1390*/  FADD.FTZ R5, R0, 99 ;  /* 0x42c6000000057421 */ /* 0x000fce0000010000 */
.L_x_85:
[----:B------:R-:W-:Y:S05]  /*13a0*/  BSYNC.RECONVERGENT B0 ;  /* 0x0000000000007941 */ /* 0x000fea0003800200 */
.L_x_74:
[----:B0-----:R-:W-:Y:S01]  /*13b0*/  MOV R7, R5 ;  /* 0x0000000500077202 */ /* 0x001fe20000000f00 */
[----:B------:R-:W-:-:S04]  /*13c0*/  HFMA2 R5, -RZ, RZ, 0, 0 ;  /* 0x00000000ff057431 */ /* 0x000fc800000001ff */
[----:B------:R-:W-:Y:S05]  /*13d0*/  RET.REL.NODEC R4 `(_Z14GReduceAveragePfii) ;  /* 0xffffffec04087950 */ /* 0x000fea0003c3ffff */
.L_x_86:
        /* <DEDUP_REMOVED lines=10> */
.L_x_106:


//--------------------- .text._Z15GPercentReturnsPfS_i --------------------------
	.section	.text._Z15GPercentReturnsPfS_i,"ax",@progbits
	.align	128
        .global         _Z15GPercentReturnsPfS_i
        .type           _Z15GPercentReturnsPfS_i,@function
        .size           _Z15GPercentReturnsPfS_i,(.L_x_107 - _Z15GPercentReturnsPfS_i)
        .other          _Z15GPercentReturnsPfS_i,@"STO_CUDA_ENTRY STV_DEFAULT"
_Z15GPercentReturnsPfS_i:
.text._Z15GPercentReturnsPfS_i:
[----:B------:R-:W-:Y:S01]  /*0000*/  LDC R1, c[0x0][0x37c] ;  /* 0x0000df00ff017b82 */ /* 0x000fe20000000800 */
[----:B------:R-:W0:Y:S07]  /*0010*/  S2R R8, SR_CTAID.X ;  /* 0x0000000000087919 */ /* 0x000e2e0000002500 */
[----:B------:R-:W1:Y:S01]  /*0020*/  LDC.64 R2, c[0x0][0x380] ;  /* 0x0000e000ff027b82 */ /* 0x000e620000000a00 */
[----:B------:R-:W2:Y:S01]  /*0030*/  LDCU.64 UR6, c[0x0][0x358] ;  /* 0x00006b00ff0677ac */ /* 0x000ea20008000a00 */
[----:B------:R-:W0:Y:S02]  /*0040*/  S2R R7, SR_TID.X ;  /* 0x0000000000077919 */ /* 0x000e240000002100 */
[----:B0-----:R-:W-:-:S04]  /*0050*/  IMAD R5, R8, 0x64, R7 ;  /* 0x0000006408057824 */ /* 0x001fc800078e0207 */
[----:B-1----:R-:W-:-:S06]  /*0060*/  IMAD.WIDE.U32 R2, R5, 0x4, R2 ;  /* 0x0000000405027825 */ /* 0x002fcc00078e0002 */
[----:B--2---:R-:W2:Y:S01]  /*0070*/  LDG.E R2, desc[UR6][R2.64] ;  /* 0x0000000602027981 */ /* 0x004ea2000c1e1900 */
[----:B------:R-:W0:Y:S01]  /*0080*/  S2UR UR5, SR_CgaCtaId ;  /* 0x00000000000579c3 */ /* 0x000e220000008800 */
[----:B------:R-:W-:Y:S01]  /*0090*/  UMOV UR4, 0x400 ;  /* 0x0000040000047882 */ /* 0x000fe20000000000 */
[----:B------:R-:W-:Y:S01]  /*00a0*/  ISETP.NE.AND P0, PT, R7, 0x63, PT ;  /* 0x000000630700780c */ /* 0x000fe20003f05270 */
[----:B0-----:R-:W-:-:S06]  /*00b0*/  ULEA UR4, UR5, UR4, 0x18 ;  /* 0x0000000405047291 */ /* 0x001fcc000f8ec0ff */
[----:B------:R-:W-:-:S05]  /*00c0*/  LEA R7, R7, UR4, 0x2 ;  /* 0x0000000407077c11 */ /* 0x000fca000f8e10ff */
[----:B--2---:R0:W-:Y:S01]  /*00d0*/  STS [R7], R2 ;  /* 0x0000000207007388 */ /* 0x0041e20000000800 */
[----:B------:R-:W-:Y:S06]  /*00e0*/  BAR.SYNC.DEFER_BLOCKING 0x0 ;  /* 0x0000000000007b1d */ /* 0x000fec0000010000 */
[----:B------:R-:W-:Y:S05]  /*00f0*/  @!P0 EXIT ;  /* 0x000000000000894d */ /* 0x000fea0003800000 */
[----:B------:R-:W0:Y:S01]  /*0100*/  LDS R3, [R7] ;  /* 0x0000000007037984 */ /* 0x000e220000000800 */
[----:B------:R-:W-:Y:S03]  /*0110*/  BSSY.RECONVERGENT B0, `(.L_x_87) ;  /* 0x000000f000007945 */ /* 0x000fe60003800200 */
[----:B------:R-:W1:Y:S01]  /*0120*/  LDS R0, [R7+0x4] ;  /* 0x0000040007007984 */ /* 0x000e620000000800 */
[----:B0-----:R-:W0:Y:S01]  /*0130*/  MUFU.RCP R2, R3 ;  /* 0x0000000300027308 */ /* 0x001e220000001000 */
[----:B-1----:R-:W-:-:S07]  /*0140*/  FADD R0, R0, -R3 ;  /* 0x8000000300007221 */ /* 0x002fce0000000000 */
[----:B------:R-:W1:Y:S01]  /*0150*/  FCHK P0, R0, R3 ;  /* 0x0000000300007302 */ /* 0x000e620000000000 */
[----:B0-----:R-:W-:-:S04]  /*0160*/  FFMA R9, -R3, R2, 1 ;  /* 0x3f80000003097423 */ /* 0x001fc80000000102 */
[----:B------:R-:W-:Y:S01]  /*0170*/  FFMA R9, R2, R9, R2 ;  /* 0x0000000902097223 */ /* 0x000fe20000000002 */
[----:B------:R-:W-:-:S03]  /*0180*/  IMAD.IADD R2, R5, 0x1, -R8 ;  /* 0x0000000105027824 */ /* 0x000fc600078e0a08 */
[----:B------:R-:W-:-:S04]  /*0190*/  FFMA R4, R0, R9, RZ ;  /* 0x0000000900047223 */ /* 0x000fc800000000ff */
[----:B------:R-:W-:-:S04]  /*01a0*/  FFMA R6, -R3, R4, R0 ;  /* 0x0000000403067223 */ /* 0x000fc80000000100 */
[----:B------:R-:W-:Y:S01]  /*01b0*/  FFMA R9, R9, R6, R4 ;  /* 0x0000000609097223 */ /* 0x000fe20000000004 */
[----:B-1----:R-:W-:Y:S06]  /*01c0*/  @!P0 BRA `(.L_x_88) ;  /* 0x00000000000c8947 */ /* 0x002fec0003800000 */
[----:B------:R-:W-:-:S07]  /*01d0*/  MOV R4, 0x1f0 ;  /* 0x000001f000047802 */ /* 0x000fce0000000f00 */
[----:B------:R-:W-:Y:S05]  /*01e0*/  CALL.REL.NOINC `($__internal_6_$__cuda_sm3x_div_rn_noftz_f32_slowpath) ;  /* 0x0000000000187944 */ /* 0x000fea0003c00000 */
[----:B------:R-:W-:-:S07]  /*01f0*/  IMAD.MOV.U32 R9, RZ, RZ, R0 ;  /* 0x000000ffff097224 */ /* 0x000fce00078e0000 */
.L_x_88:
[----:B------:R-:W-:Y:S05]  /*0200*/  BSYNC.RECONVERGENT B0 ;  /* 0x0000000000007941 */ /* 0x000fea0003800200 */
.L_x_87:
[----:B------:R-:W0:Y:S02]  /*0210*/  LDC.64 R4, c[0x0][0x388] ;  /* 0x0000e200ff047b82 */ /* 0x000e240000000a00 */
[----:B0-----:R-:W-:-:S05]  /*0220*/  IMAD.WIDE.U32 R2, R2, 0x4, R4 ;  /* 0x0000000402027825 */ /* 0x001fca00078e0004 */
[----:B------:R-:W-:Y:S01]  /*0230*/  STG.E desc[UR6][R2.64], R9 ;  /* 0x0000000902007986 */ /* 0x000fe2000c101906 */
[----:B------:R-:W-:Y:S05]  /*0240*/  EXIT ;  /* 0x000000000000794d */ /* 0x000fea0003800000 */
        .weak           $__internal_6_$__cuda_sm3x_div_rn_noftz_f32_slowpath
        .type           $__internal_6_$__cuda_sm3x_div_rn_noftz_f32_slowpath,@function
        .size           $__internal_6_$__cuda_sm3x_div_rn_noftz_f32_slowpath,(.L_x_107 - $__internal_6_$__cuda_sm3x_div_rn_noftz_f32_slowpath)
$__internal_6_$__cuda_sm3x_div_rn_noftz_f32_slowpath:
[--C-:B------:R-:W-:Y:S01]  /*0250*/  SHF.R.U32.HI R6, RZ, 0x17, R3.reuse ;  /* 0x00000017ff067819 */ /* 0x100fe20000011603 */
[----:B------:R-:W-:Y:S01]  /*0260*/  BSSY.RECONVERGENT B1, `(.L_x_89) ;  /* 0x0000064000017945 */ /* 0x000fe20003800200 */
[--C-:B------:R-:W-:Y:S01]  /*0270*/  SHF.R.U32.HI R5, RZ, 0x17, R0.reuse ;  /* 0x00000017ff057819 */ /* 0x100fe20000011600 */
[----:B------:R-:W-:Y:S01]  /*0280*/  IMAD.MOV.U32 R7, RZ, RZ, R0 ;  /* 0x000000ffff077224 */ /* 0x000fe200078e0000 */
[----:B------:R-:W-:Y:S01]  /*0290*/  LOP3.LUT R6, R6, 0xff, RZ, 0xc0, !PT ;  /* 0x000000ff06067812 */ /* 0x000fe200078ec0ff */
[----:B------:R-:W-:Y:S01]  /*02a0*/  IMAD.MOV.U32 R8, RZ, RZ, R3 ;  /* 0x000000ffff087224 */ /* 0x000fe200078e0003 */
[----:B------:R-:W-:-:S03]  /*02b0*/  LOP3.LUT R5, R5, 0xff, RZ, 0xc0, !PT ;  /* 0x000000ff05057812 */ /* 0x000fc600078ec0ff */
[----:B------:R-:W-:Y:S02]  /*02c0*/  VIADD R11, R6, 0xffffffff ;  /* 0xffffffff060b7836 */ /* 0x000fe40000000000 */
[----:B------:R-:W-:-:S03]  /*02d0*/  VIADD R10, R5, 0xffffffff ;  /* 0xffffffff050a7836 */ /* 0x000fc60000000000 */
[----:B------:R-:W-:-:S04]  /*02e0*/  ISETP.GT.U32.AND P0, PT, R11, 0xfd, PT ;  /* 0x000000fd0b00780c */ /* 0x000fc80003f04070 */
        /* <DEDUP_REMOVED lines=21> */
[----:B------:R-:W-:Y:S02]  /*0440*/  @P0 IMAD.MOV.U32 R9, RZ, RZ, RZ ;  /* 0x000000ffff090224 */ /* 0x000fe400078e00ff */
[----:B------:R-:W-:Y:S01]  /*0450*/  @!P0 FFMA R7, R0, 1.84467440737095516160e+19, RZ ;  /* 0x5f80000000078823 */ /* 0x000fe200000000ff */
[----:B------:R-:W-:Y:S02]  /*0460*/  @!P0 IMAD.MOV.U32 R9, RZ, RZ, -0x40 ;  /* 0xffffffc0ff098424 */ /* 0x000fe400078e00ff */
[----:B------:R-:W-:Y:S02]  /*0470*/  @!P1 FFMA R8, R3, 1.84467440737095516160e+19, RZ ;  /* 0x5f80000003089823 */ /* 0x000fe400000000ff */
[----:B------:R-:W-:-:S07]  /*0480*/  @!P1 VIADD R9, R9, 0x40 ;  /* 0x0000004009099836 */ /* 0x000fce0000000000 */
.L_x_90:
[----:B------:R-:W-:Y:S01]  /*0490*/  LEA R3, R6, 0xc0800000, 0x17 ;  /* 0xc080000006037811 */ /* 0x000fe200078eb8ff */
[----:B------:R-:W-:Y:S01]  /*04a0*/  VIADD R5, R5, 0xffffff81 ;  /* 0xffffff8105057836 */ /* 0x000fe20000000000 */
[----:B------:R-:W-:Y:S03]  /*04b0*/  BSSY.RECONVERGENT B2, `(.L_x_95) ;  /* 0x0000035000027945 */ /* 0x000fe60003800200 */
[----:B------:R-:W-:Y:S01]  /*04c0*/  IMAD.IADD R3, R8, 0x1, -R3 ;  /* 0x0000000108037824 */ /* 0x000fe200078e0a03 */
[C---:B------:R-:W-:Y:S01]  /*04d0*/  IADD3 R6, PT, PT, R5.reuse, 0x7f, -R6 ;  /* 0x0000007f05067810 */ /* 0x040fe20007ffe806 */
[----:B------:R-:W-:Y:S02]  /*04e0*/  IMAD R0, R5, -0x800000, R7 ;  /* 0xff80000005007824 */ /* 0x000fe400078e0207 */
[----:B------:R-:W0:Y:S01]  /*04f0*/  MUFU.RCP R8, R3 ;  /* 0x0000000300087308 */ /* 0x000e220000001000 */
[----:B------:R-:W-:Y:S01]  /*0500*/  FADD.FTZ R11, -R3, -RZ ;  /* 0x800000ff030b7221 */ /* 0x000fe20000010100 */
[----:B------:R-:W-:-:S03]  /*0510*/  IMAD.IADD R6, R6, 0x1, R9 ;  /* 0x0000000106067824 */ /* 0x000fc600078e0209 */
        /* <DEDUP_REMOVED lines=8> */
[----:B------:R-:W-:-:S05]  /*05a0*/  LOP3.LUT R3, R3, 0xff, RZ, 0xc0, !PT ;  /* 0x000000ff03037812 */ /* 0x000fca00078ec0ff */
[----:B------:R-:W-:-:S04]  /*05b0*/  IMAD.IADD R9, R3, 0x1, R6 ;  /* 0x0000000103097824 */ /* 0x000fc800078e0206 */
[----:B------:R-:W-:-:S05]  /*05c0*/  VIADD R3, R9, 0xffffffff ;  /* 0xffffffff09037836 */ /* 0x000fca0000000000 */
        /* <DEDUP_REMOVED lines=10> */
[CCC-:B------:R-:W-:Y:S01]  /*0670*/  FFMA.RM R6, R10.reuse, R8.reuse, R7.reuse ;  /* 0x000000080a067223 */ /* 0x1c0fe20000004007 */
[C---:B------:R-:W-:Y:S02]  /*0680*/  ISETP.NE.AND P2, PT, R9.reuse, RZ, PT ;  /* 0x000000ff0900720c */ /* 0x040fe40003f45270 */
[----:B------:R-:W-:Y:S02]  /*0690*/  ISETP.NE.AND P1, PT, R9, RZ, PT ;  /* 0x000000ff0900720c */ /* 0x000fe40003f25270 */
[----:B------:R-:W-:Y:S01]  /*06a0*/  LOP3.LUT R5, R3, 0x7fffff, RZ, 0xc0, !PT ;  /* 0x007fffff03057812 */ /* 0x000fe200078ec0ff */
[----:B------:R-:W-:Y:S01]  /*06b0*/  FFMA.RP R3, R10, R8, R7 ;  /* 0x000000080a037223 */ /* 0x000fe20000008007 */
[----:B------:R-:W-:Y:S02]  /*06c0*/  VIADD R8, R9, 0x20 ;  /* 0x0000002009087836 */ /* 0x000fe40000000000 */
[----:B------:R-:W-:Y:S01]  /*06d0*/  LOP3.LUT R5, R5, 0x800000, RZ, 0xfc, !PT ;  /* 0x0080000005057812 */ /* 0x000fe200078efcff */
[----:B------:R-:W-:Y:S01]  /*06e0*/  IMAD.MOV R7, RZ, RZ, -R9 ;  /* 0x000000ffff077224 */ /* 0x000fe200078e0a09 */
[----:B------:R-:W-:-:S02]  /*06f0*/  FSETP.NEU.FTZ.AND P0, PT, R3, R6, PT ;  /* 0x000000060300720b */ /* 0x000fc40003f1d000 */
[----:B------:R-:W-:Y:S02]  /*0700*/  SHF.L.U32 R8, R5, R8, RZ ;  /* 0x0000000805087219 */ /* 0x000fe400000006ff */
[----:B------:R-:W-:Y:S02]  /*0710*/  SEL R6, R7, RZ, P2 ;  /* 0x000000ff07067207 */ /* 0x000fe40001000000 */
[----:B------:R-:W-:Y:S02]  /*0720*/  ISETP.NE.AND P1, PT, R8, RZ, P1 ;  /* 0x000000ff0800720c */ /* 0x000fe40000f25270 */
[----:B------:R-:W-:Y:S02]  /*0730*/  SHF.R.U32.HI R6, RZ, R6, R5 ;  /* 0x00000006ff067219 */ /* 0x000fe40000011605 */
[----:B------:R-:W-:Y:S02]  /*0740*/  PLOP3.LUT P0, PT, P0, P1, PT, 0xf8, 0x8f ;  /* 0x00000000008f781c */ /* 0x000fe40000703f70 */
[----:B------:R-:W-:-:S02]  /*0750*/  SHF.R.U32.HI R8, RZ, 0x1, R6 ;  /* 0x00000001ff087819 */ /* 0x000fc40000011606 */
[----:B------:R-:W-:-:S04]  /*0760*/  SEL R3, RZ, 0x1, !P0 ;  /* 0x00000001ff037807 */ /* 0x000fc80004000000 */
[----:B------:R-:W-:-:S04]  /*0770*/  LOP3.LUT R3, R3, 0x1, R8, 0xf8, !PT ;  /* 0x0000000103037812 */ /* 0x000fc800078ef808 */
[----:B------:R-:W-:-:S05]  /*0780*/  LOP3.LUT R3, R3, R6, RZ, 0xc0, !PT ;  /* 0x0000000603037212 */ /* 0x000fca00078ec0ff */
[----:B------:R-:W-:-:S05]  /*0790*/  IMAD.IADD R3, R8, 0x1, R3 ;  /* 0x0000000108037824 */ /* 0x000fca00078e0203 */
[----:B------:R-:W-:Y:S01]  /*07a0*/  LOP3.LUT R0, R3, R0, RZ, 0xfc, !PT ;  /* 0x0000000003007212 */ /* 0x000fe200078efcff */
[----:B------:R-:W-:Y:S06]  /*07b0*/  BRA `(.L_x_98) ;  /* 0x0000000000107947 */ /* 0x000fec0003800000 */
.L_x_97:
[----:B------:R-:W-:-:S04]  /*07c0*/  LOP3.LUT R0, R0, 0x80000000, RZ, 0xc0, !PT ;  /* 0x8000000000007812 */ /* 0x000fc800078ec0ff */
[----:B------:R-:W-:Y:S01]  /*07d0*/  LOP3.LUT R0, R0, 0x7f800000, RZ, 0xfc, !PT ;  /* 0x7f80000000007812 */ /* 0x000fe200078efcff */
[----:B------:R-:W-:Y:S06]  /*07e0*/  BRA `(.L_x_98) ;  /* 0x0000000000047947 */ /* 0x000fec0003800000 */
.L_x_96:
[----:B------:R-:W-:-:S07]  /*07f0*/  IMAD R0, R6, 0x800000, R0 ;  /* 0x0080000006007824 */ /* 0x000fce00078e0200 */
.L_x_98:
[----:B------:R-:W-:Y:S05]  /*0800*/  BSYNC.RECONVERGENT B2 ;  /* 0x0000000000027941 */ /* 0x000fea0003800200 */
.L_x_95:
[----:B------:R-:W-:Y:S05]  /*0810*/  BRA `(.L_x_99) ;  /* 0x0000000000207947 */ /* 0x000fea0003800000 */
.L_x_94:
[----:B------:R-:W-:-:S04]  /*0820*/  LOP3.LUT R0, R8, 0x80000000, R7, 0x48, !PT ;  /* 0x8000000008007812 */ /* 0x000fc800078e4807 */
[----:B------:R-:W-:Y:S01]  /*0830*/  LOP3.LUT R0, R0, 0x7f800000, RZ, 0xfc, !PT ;  /* 0x7f80000000007812 */ /* 0x000fe200078efcff */
[----:B------:R-:W-:Y:S06]  /*0840*/  BRA `(.L_x_99) ;  /* 0x0000000000147947 */ /* 0x000fec0003800000 */
.L_x_93:
[----:B------:R-:W-:Y:S01]  /*0850*/  LOP3.LUT R0, R8, 0x80000000, R7, 0x48, !PT ;  /* 0x8000000008007812 */ /* 0x000fe200078e4807 */
[----:B------:R-:W-:Y:S06]  /*0860*/  BRA `(.L_x_99) ;  /* 0x00000000000c7947 */ /* 0x000fec0003800000 */
.L_x_92:
[----:B------:R-:W0:Y:S01]  /*0870*/  MUFU.RSQ R0, -QNAN ;  /* 0xffc0000000007908 */ /* 0x000e220000001400 */
[----:B------:R-:W-:Y:S05]  /*0880*/  BRA `(.L_x_99) ;  /* 0x0000000000047947 */ /* 0x000fea0003800000 */
.L_x_91:
[----:B------:R-:W-:-:S07]  /*0890*/  FADD.FTZ R0, R0, R3 ;  /* 0x0000000300007221 */ /* 0x000fce0000010000 */
.L_x_99:
[----:B------:R-:W-:Y:S05]  /*08a0*/  BSYNC.RECONVERGENT B1 ;  /* 0x0000000000017941 */ /* 0x000fea0003800200 */
.L_x_89:
[----:B------:R-:W-:-:S04]  /*08b0*/  IMAD.MOV.U32 R5, RZ, RZ, 0x0 ;  /* 0x00000000ff057424 */ /* 0x000fc800078e00ff */
[----:B0-----:R-:W-:Y:S05]  /*08c0*/  RET.REL.NODEC R4 `(_Z15GPercentReturnsPfS_i) ;  /* 0xfffffff404cc7950 */ /* 0x001fea0003c3ffff */
.L_x_100:
        /* <DEDUP_REMOVED lines=11> */
.L_x_107:


//--------------------- .nv.global.init           --------------------------
	.section	.nv.global.init,"aw",@progbits
	.align	4
.nv.global.init:
	.type		mrg32k3aM1SubSeq,@object
	.size		mrg32k3aM1SubSeq,(mrg32k3aM2SubSeq - mrg32k3aM1SubSeq)
mrg32k3aM1SubSeq:
        /*0000*/ 	.byte	0x0b, 0xcc, 0xee, 0x04, 0x73, 0x29, 0x8b, 0x6f, 0xf6, 0x53, 0x03, 0xf6, 0x23, 0xf6, 0xea, 0xda
        /* <DEDUP_REMOVED lines=125> */
	.type		mrg32k3aM2SubSeq,@object
	.size		mrg32k3aM2SubSeq,(mrg32k3aM1 - mrg32k3aM2SubSeq)
mrg32k3aM2SubSeq:
        /* <DEDUP_REMOVED lines=126> */
	.type		mrg32k3aM1,@object
	.size		mrg32k3aM1,(mrg32k3aM1Seq - mrg32k3aM1)
mrg32k3aM1:
        /* <DEDUP_REMOVED lines=144> */
	.type		mrg32k3aM1Seq,@object
	.size		mrg32k3aM1Seq,(mrg32k3aM2 - mrg32k3aM1Seq)
mrg32k3aM1Seq:
        /* <DEDUP_REMOVED lines=144> */
	.type		mrg32k3aM2,@object
	.size		mrg32k3aM2,(mrg32k3aM2Seq - mrg32k3aM2)
mrg32k3aM2:
        /* <DEDUP_REMOVED lines=144> */
	.type		mrg32k3aM2Seq,@object
	.size		mrg32k3aM2Seq,(precalc_xorwow_matrix - mrg32k3aM2Seq)
mrg32k3aM2Seq:
        /* <DEDUP_REMOVED lines=144> */
	.type		precalc_xorwow_matrix,@object
	.size		precalc_xorwow_matrix,(precalc_xorwow_offset_matrix - precalc_xorwow_matrix)
precalc_xorwow_matrix:
        /* <DEDUP_REMOVED lines=6400> */
	.type		precalc_xorwow_offset_matrix,@object
	.size		precalc_xorwow_offset_matrix,($str - precalc_xorwow_offset_matrix)
precalc_xorwow_offset_matrix:
        /* <DEDUP_REMOVED lines=6400> */
	.type		$str,@object
	.size		$str,(.L_12 - $str)
$str:
        /*353c0*/ 	.byte	0x25, 0x64, 0x0a, 0x00
.L_12:


//--------------------- .nv.shared._Z10init_stuffP17curandStateXORWOW --------------------------
	.section	.nv.shared._Z10init_stuffP17curandStateXORWOW,"aw",@nobits
	.sectionflags	@""
	.align	16
	.zero		1024


//--------------------- .nv.shared.reserved.0     --------------------------
	.section	.nv.shared.reserved.0,"aw",@nobits
	.weak		__nv_reservedSMEM_offset_0_alias
	.size		__nv_reservedSMEM_offset_0_alias, 0, 64
	.other		__nv_reservedSMEM_offset_0_alias,@"STO_CUDA_RESERVED_SHARED STV_DEFAULT"
__nv_reservedSMEM_offset_0_alias:
	.zero		0
	.zero		64


//--------------------- .nv.shared._Z10GPortfolioP17curandStateXORWOWPfS1_S1_ii --------------------------
	.section	.nv.shared._Z10GPortfolioP17curandStateXORWOWPfS1_S1_ii,"aw",@nobits
	.sectionflags	@""
	.align	16
	.zero		1024


//--------------------- .nv.shared._Z11GCovariancePfi --------------------------
	.section	.nv.shared._Z11GCovariancePfi,"aw",@nobits
	.sectionflags	@""
	.align	16
	.zero		1024


//--------------------- .nv.shared._Z4GStdPfii    --------------------------
	.section	.nv.shared._Z4GStdPfii,"aw",@nobits
	.sectionflags	@""
	.align	16
	.zero		1024


//--------------------- .nv.shared._Z14GReduceAveragePfii --------------------------
	.section	.nv.shared._Z14GReduceAveragePfii,"aw",@nobits
	.sectionflags	@""
	.align	16
	.zero		1024


//--------------------- .nv.shared._Z15GPercentReturnsPfS_i --------------------------
	.section	.nv.shared._Z15GPercentReturnsPfS_i,"aw",@nobits
	.sectionflags	@""
	.align	16
.nv.shared._Z15GPercentReturnsPfS_i:
	.zero		1424


//--------------------- .nv.constant0._Z10init_stuffP17curandStateXORWOW --------------------------
	.section	.nv.constant0._Z10init_stuffP17curandStateXORWOW,"a",@progbits
	.sectionflags	@""
	.align	4
.nv.constant0._Z10init_stuffP17curandStateXORWOW:
	.zero		904


//--------------------- .nv.constant0._Z10GPortfolioP17curandStateXORWOWPfS1_S1_ii --------------------------
	.section	.nv.constant0._Z10GPortfolioP17curandStateXORWOWPfS1_S1_ii,"a",@progbits
	.sectionflags	@""
	.align	4
.nv.constant0._Z10GPortfolioP17curandStateXORWOWPfS1_S1_ii:
	.zero		936


//--------------------- .nv.constant0._Z11GCovariancePfi --------------------------
	.section	.nv.constant0._Z11GCovariancePfi,"a",@progbits
	.sectionflags	@""
	.align	4
.nv.constant0._Z11GCovariancePfi:
	.zero		908


//--------------------- .nv.constant0._Z4GStdPfii --------------------------
	.section	.nv.constant0._Z4GStdPfii,"a",@progbits
	.sectionflags	@""
	.align	4
.nv.constant0._Z4GStdPfii:
	.zero		912


//--------------------- .nv.constant0._Z14GReduceAveragePfii --------------------------
	.section	.nv.constant0._Z14GReduceAveragePfii,"a",@progbits
	.sectionflags	@""
	.align	4
.nv.constant0._Z14GReduceAveragePfii:
	.zero		912


//--------------------- .nv.constant0._Z15GPercentReturnsPfS_i --------------------------
	.section	.nv.constant0._Z15GPercentReturnsPfS_i,"a",@progbits
	.sectionflags	@""
	.align	4
.nv.constant0._Z15GPercentReturnsPfS_i:
	.zero		916


//--------------------- SYMBOLS --------------------------

	.type		.nv.reservedSmem.offset0,@object
	.size		.nv.reservedSmem.offset0,0x4
	.type		.nv.reservedSmem.cap,@object
	.size		.nv.reservedSmem.cap,0x4
	.type		vprintf,@function
